//
// Generated by NVIDIA NVVM Compiler
//
// Compiler Build ID: CL-36424714
// Cuda compilation tools, release 13.0, V13.0.88
// Based on NVVM 20.0.0
//

.version 9.0
.target sm_100
.address_size 64

	// .globl	_Z30comprehensive_alignment_kernelPKcPKiS2_iS0_PKjPKmiPfS7_Pif
.global .align 1 .b8 _ZN34_INTERNAL_fafc0bed_4_k_cu_4df425544cuda3std3__45__cpo5beginE[1];
.global .align 1 .b8 _ZN34_INTERNAL_fafc0bed_4_k_cu_4df425544cuda3std3__45__cpo3endE[1];
.global .align 1 .b8 _ZN34_INTERNAL_fafc0bed_4_k_cu_4df425544cuda3std3__45__cpo6cbeginE[1];
.global .align 1 .b8 _ZN34_INTERNAL_fafc0bed_4_k_cu_4df425544cuda3std3__45__cpo4cendE[1];
.global .align 1 .b8 _ZN34_INTERNAL_fafc0bed_4_k_cu_4df425544cuda3std3__45__cpo6rbeginE[1];
.global .align 1 .b8 _ZN34_INTERNAL_fafc0bed_4_k_cu_4df425544cuda3std3__45__cpo4rendE[1];
.global .align 1 .b8 _ZN34_INTERNAL_fafc0bed_4_k_cu_4df425544cuda3std3__45__cpo7crbeginE[1];
.global .align 1 .b8 _ZN34_INTERNAL_fafc0bed_4_k_cu_4df425544cuda3std3__45__cpo5crendE[1];
.global .align 1 .b8 _ZN34_INTERNAL_fafc0bed_4_k_cu_4df425544cuda3std3__436_GLOBAL__N__fafc0bed_4_k_cu_4df425546ignoreE[1];
.global .align 1 .b8 _ZN34_INTERNAL_fafc0bed_4_k_cu_4df425544cuda3std3__419piecewise_constructE[1];
.global .align 1 .b8 _ZN34_INTERNAL_fafc0bed_4_k_cu_4df425544cuda3std3__48in_placeE[1];
.global .align 1 .b8 _ZN34_INTERNAL_fafc0bed_4_k_cu_4df425544cuda3std3__420unreachable_sentinelE[1];
.global .align 1 .b8 _ZN34_INTERNAL_fafc0bed_4_k_cu_4df425544cuda3std3__47nulloptE[1];
.global .align 1 .b8 _ZN34_INTERNAL_fafc0bed_4_k_cu_4df425544cuda3std3__48unexpectE[1];
.global .align 1 .b8 _ZN34_INTERNAL_fafc0bed_4_k_cu_4df425544cuda3std6ranges3__45__cpo4swapE[1];
.global .align 1 .b8 _ZN34_INTERNAL_fafc0bed_4_k_cu_4df425544cuda3std6ranges3__45__cpo9iter_moveE[1];
.global .align 1 .b8 _ZN34_INTERNAL_fafc0bed_4_k_cu_4df425544cuda3std6ranges3__45__cpo5beginE[1];
.global .align 1 .b8 _ZN34_INTERNAL_fafc0bed_4_k_cu_4df425544cuda3std6ranges3__45__cpo3endE[1];
.global .align 1 .b8 _ZN34_INTERNAL_fafc0bed_4_k_cu_4df425544cuda3std6ranges3__45__cpo6cbeginE[1];
.global .align 1 .b8 _ZN34_INTERNAL_fafc0bed_4_k_cu_4df425544cuda3std6ranges3__45__cpo4cendE[1];
.global .align 1 .b8 _ZN34_INTERNAL_fafc0bed_4_k_cu_4df425544cuda3std6ranges3__45__cpo7advanceE[1];
.global .align 1 .b8 _ZN34_INTERNAL_fafc0bed_4_k_cu_4df425544cuda3std6ranges3__45__cpo9iter_swapE[1];
.global .align 1 .b8 _ZN34_INTERNAL_fafc0bed_4_k_cu_4df425544cuda3std6ranges3__45__cpo4nextE[1];
.global .align 1 .b8 _ZN34_INTERNAL_fafc0bed_4_k_cu_4df425544cuda3std6ranges3__45__cpo4prevE[1];
.global .align 1 .b8 _ZN34_INTERNAL_fafc0bed_4_k_cu_4df425544cuda3std6ranges3__45__cpo4dataE[1];
.global .align 1 .b8 _ZN34_INTERNAL_fafc0bed_4_k_cu_4df425544cuda3std6ranges3__45__cpo5cdataE[1];
.global .align 1 .b8 _ZN34_INTERNAL_fafc0bed_4_k_cu_4df425544cuda3std6ranges3__45__cpo4sizeE[1];
.global .align 1 .b8 _ZN34_INTERNAL_fafc0bed_4_k_cu_4df425544cuda3std6ranges3__45__cpo5ssizeE[1];
.global .align 1 .b8 _ZN34_INTERNAL_fafc0bed_4_k_cu_4df425544cuda3std6ranges3__45__cpo8distanceE[1];
.global .align 1 .b8 _ZN34_INTERNAL_fafc0bed_4_k_cu_4df425546thrust24THRUST_300001_SM_1000_NS8cuda_cub3parE[1];
.global .align 1 .b8 _ZN34_INTERNAL_fafc0bed_4_k_cu_4df425546thrust24THRUST_300001_SM_1000_NS8cuda_cub10par_nosyncE[1];
.global .align 1 .b8 _ZN34_INTERNAL_fafc0bed_4_k_cu_4df425546thrust24THRUST_300001_SM_1000_NS6system6detail10sequential3seqE[1];
.global .align 1 .b8 _ZN34_INTERNAL_fafc0bed_4_k_cu_4df425546thrust24THRUST_300001_SM_1000_NS12placeholders2_1E[1];
.global .align 1 .b8 _ZN34_INTERNAL_fafc0bed_4_k_cu_4df425546thrust24THRUST_300001_SM_1000_NS12placeholders2_2E[1];
.global .align 1 .b8 _ZN34_INTERNAL_fafc0bed_4_k_cu_4df425546thrust24THRUST_300001_SM_1000_NS12placeholders2_3E[1];
.global .align 1 .b8 _ZN34_INTERNAL_fafc0bed_4_k_cu_4df425546thrust24THRUST_300001_SM_1000_NS12placeholders2_4E[1];
.global .align 1 .b8 _ZN34_INTERNAL_fafc0bed_4_k_cu_4df425546thrust24THRUST_300001_SM_1000_NS12placeholders2_5E[1];
.global .align 1 .b8 _ZN34_INTERNAL_fafc0bed_4_k_cu_4df425546thrust24THRUST_300001_SM_1000_NS12placeholders2_6E[1];
.global .align 1 .b8 _ZN34_INTERNAL_fafc0bed_4_k_cu_4df425546thrust24THRUST_300001_SM_1000_NS12placeholders2_7E[1];
.global .align 1 .b8 _ZN34_INTERNAL_fafc0bed_4_k_cu_4df425546thrust24THRUST_300001_SM_1000_NS12placeholders2_8E[1];
.global .align 1 .b8 _ZN34_INTERNAL_fafc0bed_4_k_cu_4df425546thrust24THRUST_300001_SM_1000_NS12placeholders2_9E[1];
.global .align 1 .b8 _ZN34_INTERNAL_fafc0bed_4_k_cu_4df425546thrust24THRUST_300001_SM_1000_NS12placeholders3_10E[1];
.global .align 1 .b8 _ZN34_INTERNAL_fafc0bed_4_k_cu_4df425546thrust24THRUST_300001_SM_1000_NS3seqE[1];
.extern .shared .align 16 .b8 shared_scores[];

.visible .entry _Z30comprehensive_alignment_kernelPKcPKiS2_iS0_PKjPKmiPfS7_Pif(
	.param .u64 .ptr .align 1 _Z30comprehensive_alignment_kernelPKcPKiS2_iS0_PKjPKmiPfS7_Pif_param_0,
	.param .u64 .ptr .align 1 _Z30comprehensive_alignment_kernelPKcPKiS2_iS0_PKjPKmiPfS7_Pif_param_1,
	.param .u64 .ptr .align 1 _Z30comprehensive_alignment_kernelPKcPKiS2_iS0_PKjPKmiPfS7_Pif_param_2,
	.param .u32 _Z30comprehensive_alignment_kernelPKcPKiS2_iS0_PKjPKmiPfS7_Pif_param_3,
	.param .u64 .ptr .align 1 _Z30comprehensive_alignment_kernelPKcPKiS2_iS0_PKjPKmiPfS7_Pif_param_4,
	.param .u64 .ptr .align 1 _Z30comprehensive_alignment_kernelPKcPKiS2_iS0_PKjPKmiPfS7_Pif_param_5,
	.param .u64 .ptr .align 1 _Z30comprehensive_alignment_kernelPKcPKiS2_iS0_PKjPKmiPfS7_Pif_param_6,
	.param .u32 _Z30comprehensive_alignment_kernelPKcPKiS2_iS0_PKjPKmiPfS7_Pif_param_7,
	.param .u64 .ptr .align 1 _Z30comprehensive_alignment_kernelPKcPKiS2_iS0_PKjPKmiPfS7_Pif_param_8,
	.param .u64 .ptr .align 1 _Z30comprehensive_alignment_kernelPKcPKiS2_iS0_PKjPKmiPfS7_Pif_param_9,
	.param .u64 .ptr .align 1 _Z30comprehensive_alignment_kernelPKcPKiS2_iS0_PKjPKmiPfS7_Pif_param_10,
	.param .f32 _Z30comprehensive_alignment_kernelPKcPKiS2_iS0_PKjPKmiPfS7_Pif_param_11
)
{
	.reg .pred 	%p<101>;
	.reg .b16 	%rs<79>;
	.reg .b32 	%r<212>;
	.reg .b32 	%f<41>;
	.reg .b64 	%rd<74>;

	ld.param.u64 	%rd29, [_Z30comprehensive_alignment_kernelPKcPKiS2_iS0_PKjPKmiPfS7_Pif_param_0];
	ld.param.u64 	%rd25, [_Z30comprehensive_alignment_kernelPKcPKiS2_iS0_PKjPKmiPfS7_Pif_param_1];
	ld.param.u64 	%rd26, [_Z30comprehensive_alignment_kernelPKcPKiS2_iS0_PKjPKmiPfS7_Pif_param_2];
	ld.param.u32 	%r97, [_Z30comprehensive_alignment_kernelPKcPKiS2_iS0_PKjPKmiPfS7_Pif_param_3];
	ld.param.u64 	%rd30, [_Z30comprehensive_alignment_kernelPKcPKiS2_iS0_PKjPKmiPfS7_Pif_param_4];
	ld.param.u64 	%rd31, [_Z30comprehensive_alignment_kernelPKcPKiS2_iS0_PKjPKmiPfS7_Pif_param_6];
	ld.param.u32 	%r98, [_Z30comprehensive_alignment_kernelPKcPKiS2_iS0_PKjPKmiPfS7_Pif_param_7];
	ld.param.u64 	%rd32, [_Z30comprehensive_alignment_kernelPKcPKiS2_iS0_PKjPKmiPfS7_Pif_param_8];
	ld.param.f32 	%f15, [_Z30comprehensive_alignment_kernelPKcPKiS2_iS0_PKjPKmiPfS7_Pif_param_11];
	cvta.to.global.u64 	%rd1, %rd30;
	cvta.to.global.u64 	%rd2, %rd29;
	cvta.to.global.u64 	%rd3, %rd31;
	cvta.to.global.u64 	%rd4, %rd32;
	mov.u32 	%r99, %ctaid.x;
	mov.u32 	%r100, %ntid.x;
	mov.u32 	%r1, %tid.x;
	mad.lo.s32 	%r2, %r99, %r100, %r1;
	setp.ge.u32 	%p1, %r1, %r98;
	shl.b32 	%r101, %r1, 2;
	mov.u32 	%r102, shared_scores;
	add.s32 	%r3, %r102, %r101;
	@%p1 bra 	$L__BB0_2;
	mov.b32 	%r103, 0;
	st.shared.u32 	[%r3], %r103;
	shl.b32 	%r104, %r98, 2;
	add.s32 	%r105, %r3, %r104;
	st.shared.u32 	[%r105], %r103;
$L__BB0_2:
	bar.sync 	0;
	setp.ge.s32 	%p2, %r2, %r97;
	@%p2 bra 	$L__BB0_58;
	cvta.to.global.u64 	%rd33, %rd26;
	mul.wide.s32 	%rd34, %r2, 4;
	add.s64 	%rd35, %rd33, %rd34;
	ld.global.s32 	%rd5, [%rd35];
	cvta.to.global.u64 	%rd36, %rd25;
	add.s64 	%rd6, %rd36, %rd34;
	setp.lt.s32 	%p3, %r98, 1;
	mov.b32 	%r210, -1;
	mov.f32 	%f36, 0f00000000;
	mov.f32 	%f37, %f36;
	@%p3 bra 	$L__BB0_54;
	ld.global.u32 	%r109, [%rd6];
	cvt.s64.s32 	%rd7, %r109;
	min.s32 	%r110, %r109, 100;
	cvt.rn.f32.s32 	%f18, %r110;
	cvt.rn.f32.s32 	%f19, %r109;
	div.rn.f32 	%f1, %f18, %f19;
	and.b32  	%r4, %r110, 7;
	and.b32  	%r5, %r110, 3;
	ld.global.u64 	%rd70, [%rd3];
	and.b32  	%r6, %r110, 120;
	and.b32  	%r7, %r110, 1;
	cvt.u16.u32 	%rs31, %r110;
	shr.u16 	%rs32, %rs31, 3;
	and.b16  	%rs33, %rs32, 15;
	mul.wide.u16 	%r111, %rs33, 8;
	neg.s32 	%r8, %r111;
	mov.b32 	%r210, -1;
	mov.f32 	%f37, 0f00000000;
	mov.b32 	%r160, 0;
	mov.f32 	%f36, %f37;
$L__BB0_5:
	mov.f32 	%f3, %f36;
	mov.u32 	%r10, %r210;
	mov.f32 	%f2, %f37;
	mov.u32 	%r9, %r160;
	mov.u64 	%rd9, %rd70;
	add.s32 	%r160, %r9, 1;
	mul.wide.u32 	%rd37, %r9, 8;
	add.s64 	%rd38, %rd3, %rd37;
	ld.global.u64 	%rd70, [%rd38+8];
	sub.s64 	%rd11, %rd70, %rd9;
	setp.lt.u64 	%p4, %rd11, %rd7;
	@%p4 bra 	$L__BB0_53;
	mul.hi.u64 	%rd40, %rd11, 3777893186295716171;
	shr.u64 	%rd41, %rd40, 12;
	cvt.u32.u64 	%r112, %rd41;
	max.s32 	%r12, %r112, 500;
	mov.f32 	%f36, 0f00000000;
	mov.b64 	%rd71, 0;
$L__BB0_7:
	cvt.u32.u64 	%r114, %rd7;
	setp.lt.s32 	%p5, %r114, 1;
	mov.b32 	%r165, 0;
	mov.u32 	%r166, %r165;
	@%p5 bra 	$L__BB0_48;
	setp.lt.s32 	%p6, %r114, 8;
	add.s64 	%rd13, %rd71, %rd9;
	mov.b32 	%r196, 0;
	mov.u32 	%r166, %r196;
	mov.u32 	%r165, %r196;
	@%p6 bra 	$L__BB0_27;
	add.s64 	%rd42, %rd5, %rd2;
	add.s64 	%rd73, %rd42, 3;
	add.s64 	%rd43, %rd1, %rd9;
	add.s64 	%rd44, %rd43, %rd71;
	add.s64 	%rd72, %rd44, 3;
	mov.b32 	%r166, 0;
	mov.u32 	%r162, %r8;
	mov.u32 	%r165, %r166;
$L__BB0_10:
	.pragma "nounroll";
	ld.global.u8 	%rs1, [%rd73+-3];
	ld.global.u8 	%rs34, [%rd72+-3];
	setp.eq.s16 	%p7, %rs1, 78;
	setp.eq.s16 	%p8, %rs34, 78;
	or.pred  	%p9, %p7, %p8;
	@%p9 bra 	$L__BB0_12;
	setp.ne.s16 	%p10, %rs1, %rs34;
	setp.eq.s16 	%p11, %rs1, %rs34;
	selp.u32 	%r119, 1, 0, %p11;
	add.s32 	%r165, %r165, %r119;
	selp.u32 	%r120, 1, 0, %p10;
	add.s32 	%r166, %r166, %r120;
$L__BB0_12:
	ld.global.u8 	%rs3, [%rd73+-2];
	ld.global.u8 	%rs37, [%rd72+-2];
	setp.eq.s16 	%p12, %rs3, 78;
	setp.eq.s16 	%p13, %rs37, 78;
	or.pred  	%p14, %p12, %p13;
	@%p14 bra 	$L__BB0_14;
	setp.ne.s16 	%p15, %rs3, %rs37;
	setp.eq.s16 	%p16, %rs3, %rs37;
	selp.u32 	%r121, 1, 0, %p16;
	add.s32 	%r165, %r165, %r121;
	selp.u32 	%r122, 1, 0, %p15;
	add.s32 	%r166, %r166, %r122;
$L__BB0_14:
	ld.global.u8 	%rs5, [%rd73+-1];
	ld.global.u8 	%rs40, [%rd72+-1];
	setp.eq.s16 	%p17, %rs5, 78;
	setp.eq.s16 	%p18, %rs40, 78;
	or.pred  	%p19, %p17, %p18;
	@%p19 bra 	$L__BB0_16;
	setp.ne.s16 	%p20, %rs5, %rs40;
	setp.eq.s16 	%p21, %rs5, %rs40;
	selp.u32 	%r123, 1, 0, %p21;
	add.s32 	%r165, %r165, %r123;
	selp.u32 	%r124, 1, 0, %p20;
	add.s32 	%r166, %r166, %r124;
$L__BB0_16:
	ld.global.u8 	%rs7, [%rd73];
	ld.global.u8 	%rs43, [%rd72];
	setp.eq.s16 	%p22, %rs7, 78;
	setp.eq.s16 	%p23, %rs43, 78;
	or.pred  	%p24, %p22, %p23;
	@%p24 bra 	$L__BB0_18;
	setp.ne.s16 	%p25, %rs7, %rs43;
	setp.eq.s16 	%p26, %rs7, %rs43;
	selp.u32 	%r125, 1, 0, %p26;
	add.s32 	%r165, %r165, %r125;
	selp.u32 	%r126, 1, 0, %p25;
	add.s32 	%r166, %r166, %r126;
$L__BB0_18:
	ld.global.u8 	%rs9, [%rd73+1];
	ld.global.u8 	%rs46, [%rd72+1];
	setp.eq.s16 	%p27, %rs9, 78;
	setp.eq.s16 	%p28, %rs46, 78;
	or.pred  	%p29, %p27, %p28;
	@%p29 bra 	$L__BB0_20;
	setp.ne.s16 	%p30, %rs9, %rs46;
	setp.eq.s16 	%p31, %rs9, %rs46;
	selp.u32 	%r127, 1, 0, %p31;
	add.s32 	%r165, %r165, %r127;
	selp.u32 	%r128, 1, 0, %p30;
	add.s32 	%r166, %r166, %r128;
$L__BB0_20:
	ld.global.u8 	%rs11, [%rd73+2];
	ld.global.u8 	%rs49, [%rd72+2];
	setp.eq.s16 	%p32, %rs11, 78;
	setp.eq.s16 	%p33, %rs49, 78;
	or.pred  	%p34, %p32, %p33;
	@%p34 bra 	$L__BB0_22;
	setp.ne.s16 	%p35, %rs11, %rs49;
	setp.eq.s16 	%p36, %rs11, %rs49;
	selp.u32 	%r129, 1, 0, %p36;
	add.s32 	%r165, %r165, %r129;
	selp.u32 	%r130, 1, 0, %p35;
	add.s32 	%r166, %r166, %r130;
$L__BB0_22:
	ld.global.u8 	%rs13, [%rd73+3];
	ld.global.u8 	%rs52, [%rd72+3];
	setp.eq.s16 	%p37, %rs13, 78;
	setp.eq.s16 	%p38, %rs52, 78;
	or.pred  	%p39, %p37, %p38;
	@%p39 bra 	$L__BB0_24;
	setp.ne.s16 	%p40, %rs13, %rs52;
	setp.eq.s16 	%p41, %rs13, %rs52;
	selp.u32 	%r131, 1, 0, %p41;
	add.s32 	%r165, %r165, %r131;
	selp.u32 	%r132, 1, 0, %p40;
	add.s32 	%r166, %r166, %r132;
$L__BB0_24:
	ld.global.u8 	%rs15, [%rd73+4];
	ld.global.u8 	%rs55, [%rd72+4];
	setp.eq.s16 	%p42, %rs15, 78;
	setp.eq.s16 	%p43, %rs55, 78;
	or.pred  	%p44, %p42, %p43;
	@%p44 bra 	$L__BB0_26;
	setp.ne.s16 	%p45, %rs15, %rs55;
	setp.eq.s16 	%p46, %rs15, %rs55;
	selp.u32 	%r133, 1, 0, %p46;
	add.s32 	%r165, %r165, %r133;
	selp.u32 	%r134, 1, 0, %p45;
	add.s32 	%r166, %r166, %r134;
$L__BB0_26:
	add.s32 	%r162, %r162, 8;
	add.s64 	%rd73, %rd73, 8;
	add.s64 	%rd72, %rd72, 8;
	setp.ne.s32 	%p47, %r162, 0;
	mov.u32 	%r196, %r6;
	@%p47 bra 	$L__BB0_10;
$L__BB0_27:
	setp.eq.s32 	%p48, %r4, 0;
	@%p48 bra 	$L__BB0_48;
	add.s32 	%r136, %r4, -1;
	setp.lt.u32 	%p49, %r136, 3;
	@%p49 bra 	$L__BB0_38;
	cvt.u64.u32 	%rd45, %r196;
	add.s64 	%rd46, %rd45, %rd5;
	add.s64 	%rd20, %rd2, %rd46;
	ld.global.u8 	%rs17, [%rd20];
	add.s64 	%rd47, %rd13, %rd45;
	add.s64 	%rd21, %rd1, %rd47;
	ld.global.u8 	%rs58, [%rd21];
	setp.eq.s16 	%p50, %rs17, 78;
	setp.eq.s16 	%p51, %rs58, 78;
	or.pred  	%p52, %p50, %p51;
	@%p52 bra 	$L__BB0_31;
	setp.ne.s16 	%p53, %rs17, %rs58;
	setp.eq.s16 	%p54, %rs17, %rs58;
	selp.u32 	%r137, 1, 0, %p54;
	add.s32 	%r165, %r165, %r137;
	selp.u32 	%r138, 1, 0, %p53;
	add.s32 	%r166, %r166, %r138;
$L__BB0_31:
	ld.global.u8 	%rs19, [%rd20+1];
	ld.global.u8 	%rs61, [%rd21+1];
	setp.eq.s16 	%p55, %rs19, 78;
	setp.eq.s16 	%p56, %rs61, 78;
	or.pred  	%p57, %p55, %p56;
	@%p57 bra 	$L__BB0_33;
	setp.ne.s16 	%p58, %rs19, %rs61;
	setp.eq.s16 	%p59, %rs19, %rs61;
	selp.u32 	%r139, 1, 0, %p59;
	add.s32 	%r165, %r165, %r139;
	selp.u32 	%r140, 1, 0, %p58;
	add.s32 	%r166, %r166, %r140;
$L__BB0_33:
	ld.global.u8 	%rs21, [%rd20+2];
	ld.global.u8 	%rs64, [%rd21+2];
	setp.eq.s16 	%p60, %rs21, 78;
	setp.eq.s16 	%p61, %rs64, 78;
	or.pred  	%p62, %p60, %p61;
	@%p62 bra 	$L__BB0_35;
	setp.ne.s16 	%p63, %rs21, %rs64;
	setp.eq.s16 	%p64, %rs21, %rs64;
	selp.u32 	%r141, 1, 0, %p64;
	add.s32 	%r165, %r165, %r141;
	selp.u32 	%r142, 1, 0, %p63;
	add.s32 	%r166, %r166, %r142;
$L__BB0_35:
	ld.global.u8 	%rs23, [%rd20+3];
	ld.global.u8 	%rs67, [%rd21+3];
	setp.eq.s16 	%p65, %rs23, 78;
	setp.eq.s16 	%p66, %rs67, 78;
	or.pred  	%p67, %p65, %p66;
	@%p67 bra 	$L__BB0_37;
	setp.ne.s16 	%p68, %rs23, %rs67;
	setp.eq.s16 	%p69, %rs23, %rs67;
	selp.u32 	%r143, 1, 0, %p69;
	add.s32 	%r165, %r165, %r143;
	selp.u32 	%r144, 1, 0, %p68;
	add.s32 	%r166, %r166, %r144;
$L__BB0_37:
	add.s32 	%r196, %r196, 4;
$L__BB0_38:
	setp.eq.s32 	%p70, %r5, 0;
	@%p70 bra 	$L__BB0_48;
	setp.eq.s32 	%p71, %r5, 1;
	@%p71 bra 	$L__BB0_45;
	cvt.u64.u32 	%rd48, %r196;
	add.s64 	%rd49, %rd48, %rd5;
	add.s64 	%rd22, %rd2, %rd49;
	ld.global.u8 	%rs25, [%rd22];
	add.s64 	%rd50, %rd13, %rd48;
	add.s64 	%rd23, %rd1, %rd50;
	ld.global.u8 	%rs70, [%rd23];
	setp.eq.s16 	%p72, %rs25, 78;
	setp.eq.s16 	%p73, %rs70, 78;
	or.pred  	%p74, %p72, %p73;
	@%p74 bra 	$L__BB0_42;
	setp.ne.s16 	%p75, %rs25, %rs70;
	setp.eq.s16 	%p76, %rs25, %rs70;
	selp.u32 	%r146, 1, 0, %p76;
	add.s32 	%r165, %r165, %r146;
	selp.u32 	%r147, 1, 0, %p75;
	add.s32 	%r166, %r166, %r147;
$L__BB0_42:
	ld.global.u8 	%rs27, [%rd22+1];
	ld.global.u8 	%rs73, [%rd23+1];
	setp.eq.s16 	%p77, %rs27, 78;
	setp.eq.s16 	%p78, %rs73, 78;
	or.pred  	%p79, %p77, %p78;
	@%p79 bra 	$L__BB0_44;
	setp.ne.s16 	%p80, %rs27, %rs73;
	setp.eq.s16 	%p81, %rs27, %rs73;
	selp.u32 	%r148, 1, 0, %p81;
	add.s32 	%r165, %r165, %r148;
	selp.u32 	%r149, 1, 0, %p80;
	add.s32 	%r166, %r166, %r149;
$L__BB0_44:
	add.s32 	%r196, %r196, 2;
$L__BB0_45:
	setp.eq.s32 	%p82, %r7, 0;
	@%p82 bra 	$L__BB0_48;
	cvt.u64.u32 	%rd51, %r196;
	add.s64 	%rd52, %rd51, %rd5;
	add.s64 	%rd53, %rd2, %rd52;
	ld.global.u8 	%rs29, [%rd53];
	add.s64 	%rd54, %rd13, %rd51;
	add.s64 	%rd55, %rd1, %rd54;
	ld.global.u8 	%rs76, [%rd55];
	setp.eq.s16 	%p83, %rs29, 78;
	setp.eq.s16 	%p84, %rs76, 78;
	or.pred  	%p85, %p83, %p84;
	@%p85 bra 	$L__BB0_48;
	setp.ne.s16 	%p86, %rs29, %rs76;
	setp.eq.s16 	%p87, %rs29, %rs76;
	selp.u32 	%r150, 1, 0, %p87;
	add.s32 	%r165, %r165, %r150;
	selp.u32 	%r151, 1, 0, %p86;
	add.s32 	%r166, %r166, %r151;
$L__BB0_48:
	add.s32 	%r94, %r166, %r165;
	setp.lt.s32 	%p88, %r94, 1;
	@%p88 bra 	$L__BB0_50;
	cvt.rn.f32.s32 	%f21, %r165;
	cvt.rn.f32.u32 	%f22, %r94;
	div.rn.f32 	%f23, %f21, %f22;
	mul.f32 	%f24, %f1, %f23;
	max.f32 	%f36, %f36, %f24;
$L__BB0_50:
	setp.leu.f32 	%p89, %f36, 0f3F7AE148;
	cvt.u64.u32 	%rd56, %r12;
	add.s64 	%rd71, %rd71, %rd56;
	sub.s64 	%rd57, %rd70, %rd9;
	sub.s64 	%rd59, %rd57, %rd7;
	setp.le.u64 	%p90, %rd71, %rd59;
	and.pred  	%p91, %p89, %p90;
	@%p91 bra 	$L__BB0_7;
	setp.gt.f32 	%p92, %f36, %f3;
	mov.u32 	%r210, %r9;
	mov.f32 	%f37, %f3;
	@%p92 bra 	$L__BB0_53;
	setp.gt.f32 	%p93, %f36, %f2;
	selp.f32 	%f37, %f36, %f2, %p93;
	mov.f32 	%f36, %f3;
	mov.u32 	%r210, %r10;
$L__BB0_53:
	setp.ne.s32 	%p94, %r160, %r98;
	@%p94 bra 	$L__BB0_5;
$L__BB0_54:
	setp.ltu.f32 	%p95, %f36, %f15;
	setp.lt.s32 	%p96, %r210, 0;
	or.pred  	%p97, %p95, %p96;
	@%p97 bra 	$L__BB0_58;
	setp.leu.f32 	%p98, %f37, 0f00000000;
	mov.f32 	%f40, 0f3F800000;
	@%p98 bra 	$L__BB0_57;
	sub.f32 	%f26, %f36, %f37;
	div.rn.f32 	%f40, %f26, %f36;
$L__BB0_57:
	ld.param.u64 	%rd69, [_Z30comprehensive_alignment_kernelPKcPKiS2_iS0_PKjPKmiPfS7_Pif_param_10];
	ld.param.u64 	%rd68, [_Z30comprehensive_alignment_kernelPKcPKiS2_iS0_PKjPKmiPfS7_Pif_param_9];
	mul.f32 	%f27, %f36, %f40;
	mul.wide.u32 	%rd60, %r210, 4;
	add.s64 	%rd61, %rd4, %rd60;
	atom.global.add.f32 	%f28, [%rd61], %f27;
	cvta.to.global.u64 	%rd62, %rd68;
	add.s64 	%rd63, %rd62, %rd60;
	atom.global.add.f32 	%f29, [%rd63], %f36;
	cvta.to.global.u64 	%rd64, %rd69;
	add.s64 	%rd65, %rd64, %rd60;
	atom.global.add.u32 	%r153, [%rd65], 1;
	shl.b32 	%r154, %r210, 2;
	mov.u32 	%r155, shared_scores;
	add.s32 	%r156, %r155, %r154;
	atom.shared.add.f32 	%f30, [%r156], %f27;
$L__BB0_58:
	setp.ge.u32 	%p99, %r1, %r98;
	bar.sync 	0;
	@%p99 bra 	$L__BB0_61;
	shl.b32 	%r157, %r1, 2;
	mov.u32 	%r158, shared_scores;
	add.s32 	%r159, %r158, %r157;
	ld.shared.f32 	%f14, [%r159];
	setp.leu.f32 	%p100, %f14, 0f00000000;
	@%p100 bra 	$L__BB0_61;
	mul.wide.u32 	%rd66, %r1, 4;
	add.s64 	%rd67, %rd4, %rd66;
	atom.global.add.f32 	%f31, [%rd67], %f14;
$L__BB0_61:
	ret;

}
	// .globl	_ZN3cub18CUB_300001_SM_10006detail11EmptyKernelIvEEvv
.visible .entry _ZN3cub18CUB_300001_SM_10006detail11EmptyKernelIvEEvv()
{


	ret;

}
	// .globl	_ZN3cub18CUB_300001_SM_10006detail8for_each13static_kernelINS2_12policy_hub_t12policy_500_tEmN6thrust24THRUST_300001_SM_1000_NS8cuda_cub20__uninitialized_fill7functorINS7_10device_ptrIcEEcEEEEvT0_T1_
.visible .entry _ZN3cub18CUB_300001_SM_10006detail8for_each13static_kernelINS2_12policy_hub_t12policy_500_tEmN6thrust24THRUST_300001_SM_1000_NS8cuda_cub20__uninitialized_fill7functorINS7_10device_ptrIcEEcEEEEvT0_T1_(
	.param .u64 _ZN3cub18CUB_300001_SM_10006detail8for_each13static_kernelINS2_12policy_hub_t12policy_500_tEmN6thrust24THRUST_300001_SM_1000_NS8cuda_cub20__uninitialized_fill7functorINS7_10device_ptrIcEEcEEEEvT0_T1__param_0,
	.param .align 8 .b8 _ZN3cub18CUB_300001_SM_10006detail8for_each13static_kernelINS2_12policy_hub_t12policy_500_tEmN6thrust24THRUST_300001_SM_1000_NS8cuda_cub20__uninitialized_fill7functorINS7_10device_ptrIcEEcEEEEvT0_T1__param_1[16]
)
.maxntid 256
{
	.reg .pred 	%p<4>;
	.reg .b16 	%rs<10>;
	.reg .b32 	%r<15>;
	.reg .b64 	%rd<14>;

	ld.param.u32 	%r7, [_ZN3cub18CUB_300001_SM_10006detail8for_each13static_kernelINS2_12policy_hub_t12policy_500_tEmN6thrust24THRUST_300001_SM_1000_NS8cuda_cub20__uninitialized_fill7functorINS7_10device_ptrIcEEcEEEEvT0_T1__param_1+8];
	bfe.u32 	%r11, %r7, 0, 8;
	cvt.u16.u32 	%rs2, %r11;
	ld.param.u64 	%rd4, [_ZN3cub18CUB_300001_SM_10006detail8for_each13static_kernelINS2_12policy_hub_t12policy_500_tEmN6thrust24THRUST_300001_SM_1000_NS8cuda_cub20__uninitialized_fill7functorINS7_10device_ptrIcEEcEEEEvT0_T1__param_1];
	ld.param.u64 	%rd5, [_ZN3cub18CUB_300001_SM_10006detail8for_each13static_kernelINS2_12policy_hub_t12policy_500_tEmN6thrust24THRUST_300001_SM_1000_NS8cuda_cub20__uninitialized_fill7functorINS7_10device_ptrIcEEcEEEEvT0_T1__param_0];
	mov.u32 	%r12, %ctaid.x;
	mul.wide.u32 	%rd1, %r12, 512;
	sub.s64 	%rd2, %rd5, %rd1;
	setp.lt.u64 	%p1, %rd2, 512;
	@%p1 bra 	$L__BB2_2;
	mov.u32 	%r14, %tid.x;
	cvta.to.global.u64 	%rd10, %rd4;
	cvt.u64.u32 	%rd11, %r14;
	add.s64 	%rd12, %rd1, %rd11;
	add.s64 	%rd13, %rd10, %rd12;
	st.global.u8 	[%rd13], %rs2;
	st.global.u8 	[%rd13+256], %rs2;
	bra.uni 	$L__BB2_6;
$L__BB2_2:
	cvta.to.global.u64 	%rd6, %rd4;
	mov.u32 	%r1, %tid.x;
	cvt.u64.u32 	%rd7, %r1;
	setp.le.u64 	%p2, %rd2, %rd7;
	add.s64 	%rd8, %rd1, %rd7;
	add.s64 	%rd3, %rd6, %rd8;
	@%p2 bra 	$L__BB2_4;
	st.global.u8 	[%rd3], %rs2;
$L__BB2_4:
	add.s32 	%r13, %r1, 256;
	cvt.u64.u32 	%rd9, %r13;
	setp.le.u64 	%p3, %rd2, %rd9;
	@%p3 bra 	$L__BB2_6;
	st.global.u8 	[%rd3+256], %rs2;
$L__BB2_6:
	ret;

}
	// .globl	_ZN3cub18CUB_300001_SM_10006detail8for_each13static_kernelINS2_12policy_hub_t12policy_500_tEmN6thrust24THRUST_300001_SM_1000_NS8cuda_cub20__uninitialized_fill7functorINS7_10device_ptrIjEEjEEEEvT0_T1_
.visible .entry _ZN3cub18CUB_300001_SM_10006detail8for_each13static_kernelINS2_12policy_hub_t12policy_500_tEmN6thrust24THRUST_300001_SM_1000_NS8cuda_cub20__uninitialized_fill7functorINS7_10device_ptrIjEEjEEEEvT0_T1_(
	.param .u64 _ZN3cub18CUB_300001_SM_10006detail8for_each13static_kernelINS2_12policy_hub_t12policy_500_tEmN6thrust24THRUST_300001_SM_1000_NS8cuda_cub20__uninitialized_fill7functorINS7_10device_ptrIjEEjEEEEvT0_T1__param_0,
	.param .align 8 .b8 _ZN3cub18CUB_300001_SM_10006detail8for_each13static_kernelINS2_12policy_hub_t12policy_500_tEmN6thrust24THRUST_300001_SM_1000_NS8cuda_cub20__uninitialized_fill7functorINS7_10device_ptrIjEEjEEEEvT0_T1__param_1[16]
)
.maxntid 256
{
	.reg .pred 	%p<4>;
	.reg .b16 	%rs<5>;
	.reg .b32 	%r<12>;
	.reg .b64 	%rd<16>;

	ld.param.u32 	%r3, [_ZN3cub18CUB_300001_SM_10006detail8for_each13static_kernelINS2_12policy_hub_t12policy_500_tEmN6thrust24THRUST_300001_SM_1000_NS8cuda_cub20__uninitialized_fill7functorINS7_10device_ptrIjEEjEEEEvT0_T1__param_1+8];
	ld.param.u64 	%rd4, [_ZN3cub18CUB_300001_SM_10006detail8for_each13static_kernelINS2_12policy_hub_t12policy_500_tEmN6thrust24THRUST_300001_SM_1000_NS8cuda_cub20__uninitialized_fill7functorINS7_10device_ptrIjEEjEEEEvT0_T1__param_1];
	ld.param.u64 	%rd5, [_ZN3cub18CUB_300001_SM_10006detail8for_each13static_kernelINS2_12policy_hub_t12policy_500_tEmN6thrust24THRUST_300001_SM_1000_NS8cuda_cub20__uninitialized_fill7functorINS7_10device_ptrIjEEjEEEEvT0_T1__param_0];
	mov.u32 	%r9, %ctaid.x;
	mul.wide.u32 	%rd1, %r9, 512;
	sub.s64 	%rd2, %rd5, %rd1;
	setp.lt.u64 	%p1, %rd2, 512;
	@%p1 bra 	$L__BB3_2;
	mov.u32 	%r11, %tid.x;
	cvta.to.global.u64 	%rd11, %rd4;
	cvt.u64.u32 	%rd12, %r11;
	add.s64 	%rd13, %rd1, %rd12;
	shl.b64 	%rd14, %rd13, 2;
	add.s64 	%rd15, %rd11, %rd14;
	st.global.u32 	[%rd15], %r3;
	st.global.u32 	[%rd15+1024], %r3;
	bra.uni 	$L__BB3_6;
$L__BB3_2:
	cvta.to.global.u64 	%rd6, %rd4;
	mov.u32 	%r2, %tid.x;
	cvt.u64.u32 	%rd7, %r2;
	setp.le.u64 	%p2, %rd2, %rd7;
	add.s64 	%rd8, %rd1, %rd7;
	shl.b64 	%rd9, %rd8, 2;
	add.s64 	%rd3, %rd6, %rd9;
	@%p2 bra 	$L__BB3_4;
	st.global.u32 	[%rd3], %r3;
$L__BB3_4:
	add.s32 	%r10, %r2, 256;
	cvt.u64.u32 	%rd10, %r10;
	setp.le.u64 	%p3, %rd2, %rd10;
	@%p3 bra 	$L__BB3_6;
	st.global.u32 	[%rd3+1024], %r3;
$L__BB3_6:
	ret;

}
	// .globl	_ZN3cub18CUB_300001_SM_10006detail8for_each13static_kernelINS2_12policy_hub_t12policy_500_tEmN6thrust24THRUST_300001_SM_1000_NS8cuda_cub20__uninitialized_fill7functorINS7_10device_ptrImEEmEEEEvT0_T1_
.visible .entry _ZN3cub18CUB_300001_SM_10006detail8for_each13static_kernelINS2_12policy_hub_t12policy_500_tEmN6thrust24THRUST_300001_SM_1000_NS8cuda_cub20__uninitialized_fill7functorINS7_10device_ptrImEEmEEEEvT0_T1_(
	.param .u64 _ZN3cub18CUB_300001_SM_10006detail8for_each13static_kernelINS2_12policy_hub_t12policy_500_tEmN6thrust24THRUST_300001_SM_1000_NS8cuda_cub20__uninitialized_fill7functorINS7_10device_ptrImEEmEEEEvT0_T1__param_0,
	.param .align 8 .b8 _ZN3cub18CUB_300001_SM_10006detail8for_each13static_kernelINS2_12policy_hub_t12policy_500_tEmN6thrust24THRUST_300001_SM_1000_NS8cuda_cub20__uninitialized_fill7functorINS7_10device_ptrImEEmEEEEvT0_T1__param_1[16]
)
.maxntid 256
{
	.reg .pred 	%p<4>;
	.reg .b32 	%r<5>;
	.reg .b64 	%rd<18>;

	ld.param.u64 	%rd6, [_ZN3cub18CUB_300001_SM_10006detail8for_each13static_kernelINS2_12policy_hub_t12policy_500_tEmN6thrust24THRUST_300001_SM_1000_NS8cuda_cub20__uninitialized_fill7functorINS7_10device_ptrImEEmEEEEvT0_T1__param_1+8];
	ld.param.u64 	%rd5, [_ZN3cub18CUB_300001_SM_10006detail8for_each13static_kernelINS2_12policy_hub_t12policy_500_tEmN6thrust24THRUST_300001_SM_1000_NS8cuda_cub20__uninitialized_fill7functorINS7_10device_ptrImEEmEEEEvT0_T1__param_1];
	ld.param.u64 	%rd7, [_ZN3cub18CUB_300001_SM_10006detail8for_each13static_kernelINS2_12policy_hub_t12policy_500_tEmN6thrust24THRUST_300001_SM_1000_NS8cuda_cub20__uninitialized_fill7functorINS7_10device_ptrImEEmEEEEvT0_T1__param_0];
	mov.u32 	%r2, %ctaid.x;
	mul.wide.u32 	%rd1, %r2, 512;
	sub.s64 	%rd2, %rd7, %rd1;
	setp.lt.u64 	%p1, %rd2, 512;
	@%p1 bra 	$L__BB4_2;
	mov.u32 	%r4, %tid.x;
	cvta.to.global.u64 	%rd13, %rd5;
	cvt.u64.u32 	%rd14, %r4;
	add.s64 	%rd15, %rd1, %rd14;
	shl.b64 	%rd16, %rd15, 3;
	add.s64 	%rd17, %rd13, %rd16;
	st.global.u64 	[%rd17], %rd6;
	st.global.u64 	[%rd17+2048], %rd6;
	bra.uni 	$L__BB4_6;
$L__BB4_2:
	cvta.to.global.u64 	%rd8, %rd5;
	mov.u32 	%r1, %tid.x;
	cvt.u64.u32 	%rd9, %r1;
	setp.le.u64 	%p2, %rd2, %rd9;
	add.s64 	%rd10, %rd1, %rd9;
	shl.b64 	%rd11, %rd10, 3;
	add.s64 	%rd4, %rd8, %rd11;
	@%p2 bra 	$L__BB4_4;
	st.global.u64 	[%rd4], %rd6;
$L__BB4_4:
	add.s32 	%r3, %r1, 256;
	cvt.u64.u32 	%rd12, %r3;
	setp.le.u64 	%p3, %rd2, %rd12;
	@%p3 bra 	$L__BB4_6;
	st.global.u64 	[%rd4+2048], %rd6;
$L__BB4_6:
	ret;

}


// ===== COMPILED SASS (sm_100) =====

	.target	sm_100

	.elftype	@"ET_EXEC"


//--------------------- .note.nv.tkinfo           --------------------------
	.section	.note.nv.tkinfo,"",@"SHT_NOTE"
	.sectionflags	@"SHF_NOTE_NV_TKINFO"
	.tkinfo
        /*0018*/ 	.word	0x00000002
        /*0030*/ 	.string	""
        /*0030*/ 	.string	"ptxas"
        /*0030*/ 	.string	"Cuda compilation tools, release 13.0, V13.0.88"
        /*0030*/ 	.string	"Build cuda_13.0.r13.0/compiler.36424714_0"
        /*0030*/ 	.string	"-arch sm_100 -m 64 "



//--------------------- .note.nv.cuinfo           --------------------------
	.section	.note.nv.cuinfo,"",@"SHT_NOTE"
	.sectionflags	@"SHF_NOTE_NV_CUINFO"
        /*0018*/ 	.short	0x0002
        /*001a*/ 	.short	0x0064
        /*001c*/ 	.short	0x0082
	.zero		2


//--------------------- .nv.info                  --------------------------
	.section	.nv.info,"",@"SHT_CUDA_INFO"
	.align	4


	//----- nvinfo : EIATTR_REGCOUNT
	.align		4
        /*0000*/ 	.byte	0x04, 0x2f
        /*0002*/ 	.short	(.L_44 - .L_43)
	.align		4
.L_43:
        /*0004*/ 	.word	index@(_Z30comprehensive_alignment_kernelPKcPKiS2_iS0_PKjPKmiPfS7_Pif)
        /*0008*/ 	.word	0x00000028


	//----- nvinfo : EIATTR_FRAME_SIZE
	.align		4
.L_44:
        /*000c*/ 	.byte	0x04, 0x11
        /*000e*/ 	.short	(.L_46 - .L_45)
	.align		4
.L_45:
        /*0010*/ 	.word	index@($__internal_0_$__cuda_sm3x_div_rn_noftz_f32_slowpath)
        /*0014*/ 	.word	0x00000000


	//----- nvinfo : EIATTR_FRAME_SIZE
	.align		4
.L_46:
        /*0018*/ 	.byte	0x04, 0x11
        /*001a*/ 	.short	(.L_48 - .L_47)
	.align		4
.L_47:
        /*001c*/ 	.word	index@(_Z30comprehensive_alignment_kernelPKcPKiS2_iS0_PKjPKmiPfS7_Pif)
        /*0020*/ 	.word	0x00000000


	//----- nvinfo : EIATTR_REGCOUNT
	.align		4
.L_48:
        /*0024*/ 	.byte	0x04, 0x2f
        /*0026*/ 	.short	(.L_50 - .L_49)
	.align		4
.L_49:
        /*0028*/ 	.word	index@(_ZN3cub18CUB_300001_SM_10006detail11EmptyKernelIvEEvv)
        /*002c*/ 	.word	0x00000004


	//----- nvinfo : EIATTR_FRAME_SIZE
	.align		4
.L_50:
        /*0030*/ 	.byte	0x04, 0x11
        /*0032*/ 	.short	(.L_52 - .L_51)
	.align		4
.L_51:
        /*0034*/ 	.word	index@(_ZN3cub18CUB_300001_SM_10006detail11EmptyKernelIvEEvv)
        /*0038*/ 	.word	0x00000000


	//----- nvinfo : EIATTR_REGCOUNT
	.align		4
.L_52:
        /*003c*/ 	.byte	0x04, 0x2f
        /*003e*/ 	.short	(.L_54 - .L_53)
	.align		4
.L_53:
        /*0040*/ 	.word	index@(_ZN3cub18CUB_300001_SM_10006detail8for_each13static_kernelINS2_12policy_hub_t12policy_500_tEmN6thrust24THRUST_300001_SM_1000_NS8cuda_cub20__uninitialized_fill7functorINS7_10device_ptrIcEEcEEEEvT0_T1_)
        /*0044*/ 	.word	0x0000000a


	//----- nvinfo : EIATTR_FRAME_SIZE
	.align		4
.L_54:
        /*0048*/ 	.byte	0x04, 0x11
        /*004a*/ 	.short	(.L_56 - .L_55)
	.align		4
.L_55:
        /*004c*/ 	.word	index@(_ZN3cub18CUB_300001_SM_10006detail8for_each13static_kernelINS2_12policy_hub_t12policy_500_tEmN6thrust24THRUST_300001_SM_1000_NS8cuda_cub20__uninitialized_fill7functorINS7_10device_ptrIcEEcEEEEvT0_T1_)
        /*0050*/ 	.word	0x00000000


	//----- nvinfo : EIATTR_REGCOUNT
	.align		4
.L_56:
        /*0054*/ 	.byte	0x04, 0x2f
        /*0056*/ 	.short	(.L_58 - .L_57)
	.align		4
.L_57:
        /*0058*/ 	.word	index@(_ZN3cub18CUB_300001_SM_10006detail8for_each13static_kernelINS2_12policy_hub_t12policy_500_tEmN6thrust24THRUST_300001_SM_1000_NS8cuda_cub20__uninitialized_fill7functorINS7_10device_ptrIjEEjEEEEvT0_T1_)
        /*005c*/ 	.word	0x00000008


	//----- nvinfo : EIATTR_FRAME_SIZE
	.align		4
.L_58:
        /*0060*/ 	.byte	0x04, 0x11
        /*0062*/ 	.short	(.L_60 - .L_59)
	.align		4
.L_59:
        /*0064*/ 	.word	index@(_ZN3cub18CUB_300001_SM_10006detail8for_each13static_kernelINS2_12policy_hub_t12policy_500_tEmN6thrust24THRUST_300001_SM_1000_NS8cuda_cub20__uninitialized_fill7functorINS7_10device_ptrIjEEjEEEEvT0_T1_)
        /*0068*/ 	.word	0x00000000


	//----- nvinfo : EIATTR_REGCOUNT
	.align		4
.L_60:
        /*006c*/ 	.byte	0x04, 0x2f
        /*006e*/ 	.short	(.L_62 - .L_61)
	.align		4
.L_61:
        /*0070*/ 	.word	index@(_ZN3cub18CUB_300001_SM_10006detail8for_each13static_kernelINS2_12policy_hub_t12policy_500_tEmN6thrust24THRUST_300001_SM_1000_NS8cuda_cub20__uninitialized_fill7functorINS7_10device_ptrImEEmEEEEvT0_T1_)
        /*0074*/ 	.word	0x00000009


	//----- nvinfo : EIATTR_FRAME_SIZE
	.align		4
.L_62:
        /*0078*/ 	.byte	0x04, 0x11
        /*007a*/ 	.short	(.L_64 - .L_63)
	.align		4
.L_63:
        /*007c*/ 	.word	index@(_ZN3cub18CUB_300001_SM_10006detail8for_each13static_kernelINS2_12policy_hub_t12policy_500_tEmN6thrust24THRUST_300001_SM_1000_NS8cuda_cub20__uninitialized_fill7functorINS7_10device_ptrImEEmEEEEvT0_T1_)
        /*0080*/ 	.word	0x00000000


	//----- nvinfo : EIATTR_MIN_STACK_SIZE
	.align		4
.L_64:
        /*0084*/ 	.byte	0x04, 0x12
        /*0086*/ 	.short	(.L_66 - .L_65)
	.align		4
.L_65:
        /*0088*/ 	.word	index@(_ZN3cub18CUB_300001_SM_10006detail8for_each13static_kernelINS2_12policy_hub_t12policy_500_tEmN6thrust24THRUST_300001_SM_1000_NS8cuda_cub20__uninitialized_fill7functorINS7_10device_ptrImEEmEEEEvT0_T1_)
        /*008c*/ 	.word	0x00000000


	//----- nvinfo : EIATTR_MIN_STACK_SIZE
	.align		4
.L_66:
        /*0090*/ 	.byte	0x04, 0x12
        /*0092*/ 	.short	(.L_68 - .L_67)
	.align		4
.L_67:
        /*0094*/ 	.word	index@(_ZN3cub18CUB_300001_SM_10006detail8for_each13static_kernelINS2_12policy_hub_t12policy_500_tEmN6thrust24THRUST_300001_SM_1000_NS8cuda_cub20__uninitialized_fill7functorINS7_10device_ptrIjEEjEEEEvT0_T1_)
        /*0098*/ 	.word	0x00000000


	//----- nvinfo : EIATTR_MIN_STACK_SIZE
	.align		4
.L_68:
        /*009c*/ 	.byte	0x04, 0x12
        /*009e*/ 	.short	(.L_70 - .L_69)
	.align		4
.L_69:
        /*00a0*/ 	.word	index@(_ZN3cub18CUB_300001_SM_10006detail8for_each13static_kernelINS2_12policy_hub_t12policy_500_tEmN6thrust24THRUST_300001_SM_1000_NS8cuda_cub20__uninitialized_fill7functorINS7_10device_ptrIcEEcEEEEvT0_T1_)
        /*00a4*/ 	.word	0x00000000


	//----- nvinfo : EIATTR_MIN_STACK_SIZE
	.align		4
.L_70:
        /*00a8*/ 	.byte	0x04, 0x12
        /*00aa*/ 	.short	(.L_72 - .L_71)
	.align		4
.L_71:
        /*00ac*/ 	.word	index@(_ZN3cub18CUB_300001_SM_10006detail11EmptyKernelIvEEvv)
        /*00b0*/ 	.word	0x00000000


	//----- nvinfo : EIATTR_MIN_STACK_SIZE
	.align		4
.L_72:
        /*00b4*/ 	.byte	0x04, 0x12
        /*00b6*/ 	.short	(.L_74 - .L_73)
	.align		4
.L_73:
        /*00b8*/ 	.word	index@(_Z30comprehensive_alignment_kernelPKcPKiS2_iS0_PKjPKmiPfS7_Pif)
        /*00bc*/ 	.word	0x00000000
.L_74:


//--------------------- .nv.compat                --------------------------
	.section	.nv.compat,"",@"SHT_CUDA_COMPAT_INFO"
	.align	4
        /*0000*/ 	.byte	0x02, 0x09, 0x00, 0x00, 0x02, 0x02, 0x01, 0x00, 0x02, 0x05, 0x05, 0x00, 0x03, 0x07, 0x01, 0x01
        /*0010*/ 	.byte	0x02, 0x03, 0x00, 0x00, 0x02, 0x06, 0x01, 0x00, 0x04, 0x0b, 0x08, 0x00, 0x01, 0x00, 0x00, 0x00
        /*0020*/ 	.byte	0x00, 0x00, 0x00, 0x00


//--------------------- .nv.info._ZN3cub18CUB_300001_SM_10006detail8for_each13static_kernelINS2_12policy_hub_t12policy_500_tEmN6thrust24THRUST_300001_SM_1000_NS8cuda_cub20__uninitialized_fill7functorINS7_10device_ptrImEEmEEEEvT0_T1_ --------------------------
	.section	.nv.info._ZN3cub18CUB_300001_SM_10006detail8for_each13static_kernelINS2_12policy_hub_t12policy_500_tEmN6thrust24THRUST_300001_SM_1000_NS8cuda_cub20__uninitialized_fill7functorINS7_10device_ptrImEEmEEEEvT0_T1_,"",@"SHT_CUDA_INFO"
	.sectionflags	@""
	.align	4


	//----- nvinfo : EIATTR_CUDA_API_VERSION
	.align		4
        /*0000*/ 	.byte	0x04, 0x37
        /*0002*/ 	.short	(.L_76 - .L_75)
.L_75:
        /*0004*/ 	.word	0x00000082


	//----- nvinfo : EIATTR_KPARAM_INFO
	.align		4
.L_76:
        /*0008*/ 	.byte	0x04, 0x17
        /*000a*/ 	.short	(.L_78 - .L_77)
.L_77:
        /*000c*/ 	.word	0x00000000
        /*0010*/ 	.short	0x0001
        /*0012*/ 	.short	0x0008
        /*0014*/ 	.byte	0x00, 0xf0, 0x41, 0x00


	//----- nvinfo : EIATTR_KPARAM_INFO
	.align		4
.L_78:
        /*0018*/ 	.byte	0x04, 0x17
        /*001a*/ 	.short	(.L_80 - .L_79)
.L_79:
        /*001c*/ 	.word	0x00000000
        /*0020*/ 	.short	0x0000
        /*0022*/ 	.short	0x0000
        /*0024*/ 	.byte	0x00, 0xf0, 0x21, 0x00


	//----- nvinfo : EIATTR_SPARSE_MMA_MASK
	.align		4
.L_80:
        /*0028*/ 	.byte	0x03, 0x50
        /*002a*/ 	.short	0x0000


	//----- nvinfo : EIATTR_MAXREG_COUNT
	.align		4
        /*002c*/ 	.byte	0x03, 0x1b
        /*002e*/ 	.short	0x00ff


	//----- nvinfo : EIATTR_MERCURY_ISA_VERSION
	.align		4
        /*0030*/ 	.byte	0x03, 0x5f
        /*0032*/ 	.short	0x0101


	//----- nvinfo : EIATTR_VRC_CTA_INIT_COUNT
	.align		4
        /*0034*/ 	.byte	0x02, 0x4a
	.zero		1
	.zero		1


	//----- nvinfo : EIATTR_EXIT_INSTR_OFFSETS
	.align		4
        /*0038*/ 	.byte	0x04, 0x1c
        /*003a*/ 	.short	(.L_82 - .L_81)


	//   ....[0]....
.L_81:
        /*003c*/ 	.word	0x00000130


	//   ....[1]....
        /*0040*/ 	.word	0x00000230


	//   ....[2]....
        /*0044*/ 	.word	0x00000260


	//----- nvinfo : EIATTR_MAX_THREADS
	.align		4
.L_82:
        /*0048*/ 	.byte	0x04, 0x05
        /*004a*/ 	.short	(.L_84 - .L_83)
.L_83:
        /*004c*/ 	.word	0x00000100
        /*0050*/ 	.word	0x00000001
        /*0054*/ 	.word	0x00000001


	//----- nvinfo : EIATTR_CBANK_PARAM_SIZE
	.align		4
.L_84:
        /*0058*/ 	.byte	0x03, 0x19
        /*005a*/ 	.short	0x0018


	//----- nvinfo : EIATTR_PARAM_CBANK
	.align		4
        /*005c*/ 	.byte	0x04, 0x0a
        /*005e*/ 	.short	(.L_86 - .L_85)
	.align		4
.L_85:
        /*0060*/ 	.word	index@(.nv.constant0._ZN3cub18CUB_300001_SM_10006detail8for_each13static_kernelINS2_12policy_hub_t12policy_500_tEmN6thrust24THRUST_300001_SM_1000_NS8cuda_cub20__uninitialized_fill7functorINS7_10device_ptrImEEmEEEEvT0_T1_)
        /*0064*/ 	.short	0x0380
        /*0066*/ 	.short	0x0018


	//----- nvinfo : EIATTR_SW_WAR
	.align		4
.L_86:
        /*0068*/ 	.byte	0x04, 0x36
        /*006a*/ 	.short	(.L_88 - .L_87)
.L_87:
        /*006c*/ 	.word	0x00000008
.L_88:


//--------------------- .nv.info._ZN3cub18CUB_300001_SM_10006detail8for_each13static_kernelINS2_12policy_hub_t12policy_500_tEmN6thrust24THRUST_300001_SM_1000_NS8cuda_cub20__uninitialized_fill7functorINS7_10device_ptrIjEEjEEEEvT0_T1_ --------------------------
	.section	.nv.info._ZN3cub18CUB_300001_SM_10006detail8for_each13static_kernelINS2_12policy_hub_t12policy_500_tEmN6thrust24THRUST_300001_SM_1000_NS8cuda_cub20__uninitialized_fill7functorINS7_10device_ptrIjEEjEEEEvT0_T1_,"",@"SHT_CUDA_INFO"
	.sectionflags	@""
	.align	4


	//----- nvinfo : EIATTR_CUDA_API_VERSION
	.align		4
        /*0000*/ 	.byte	0x04, 0x37
        /*0002*/ 	.short	(.L_90 - .L_89)
.L_89:
        /*0004*/ 	.word	0x00000082


	//----- nvinfo : EIATTR_KPARAM_INFO
	.align		4
.L_90:
        /*0008*/ 	.byte	0x04, 0x17
        /*000a*/ 	.short	(.L_92 - .L_91)
.L_91:
        /*000c*/ 	.word	0x00000000
        /*0010*/ 	.short	0x0001
        /*0012*/ 	.short	0x0008
        /*0014*/ 	.byte	0x00, 0xf0, 0x41, 0x00


	//----- nvinfo : EIATTR_KPARAM_INFO
	.align		4
.L_92:
        /*0018*/ 	.byte	0x04, 0x17
        /*001a*/ 	.short	(.L_94 - .L_93)
.L_93:
        /*001c*/ 	.word	0x00000000
        /*0020*/ 	.short	0x0000
        /*0022*/ 	.short	0x0000
        /*0024*/ 	.byte	0x00, 0xf0, 0x21, 0x00


	//----- nvinfo : EIATTR_SPARSE_MMA_MASK
	.align		4
.L_94:
        /*0028*/ 	.byte	0x03, 0x50
        /*002a*/ 	.short	0x0000


	//----- nvinfo : EIATTR_MAXREG_COUNT
	.align		4
        /*002c*/ 	.byte	0x03, 0x1b
        /*002e*/ 	.short	0x00ff


	//----- nvinfo : EIATTR_MERCURY_ISA_VERSION
	.align		4
        /*0030*/ 	.byte	0x03, 0x5f
        /*0032*/ 	.short	0x0101


	//----- nvinfo : EIATTR_VRC_CTA_INIT_COUNT
	.align		4
        /*0034*/ 	.byte	0x02, 0x4a
	.zero		1
	.zero		1


	//----- nvinfo : EIATTR_EXIT_INSTR_OFFSETS
	.align		4
        /*0038*/ 	.byte	0x04, 0x1c
        /*003a*/ 	.short	(.L_96 - .L_95)


	//   ....[0]....
.L_95:
        /*003c*/ 	.word	0x00000130


	//   ....[1]....
        /*0040*/ 	.word	0x00000230


	//   ....[2]....
        /*0044*/ 	.word	0x00000260


	//----- nvinfo : EIATTR_MAX_THREADS
	.align		4
.L_96:
        /*0048*/ 	.byte	0x04, 0x05
        /*004a*/ 	.short	(.L_98 - .L_97)
.L_97:
        /*004c*/ 	.word	0x00000100
        /*0050*/ 	.word	0x00000001
        /*0054*/ 	.word	0x00000001


	//----- nvinfo : EIATTR_CBANK_PARAM_SIZE
	.align		4
.L_98:
        /*0058*/ 	.byte	0x03, 0x19
        /*005a*/ 	.short	0x0018


	//----- nvinfo : EIATTR_PARAM_CBANK
	.align		4
        /*005c*/ 	.byte	0x04, 0x0a
        /*005e*/ 	.short	(.L_100 - .L_99)
	.align		4
.L_99:
        /*0060*/ 	.word	index@(.nv.constant0._ZN3cub18CUB_300001_SM_10006detail8for_each13static_kernelINS2_12policy_hub_t12policy_500_tEmN6thrust24THRUST_300001_SM_1000_NS8cuda_cub20__uninitialized_fill7functorINS7_10device_ptrIjEEjEEEEvT0_T1_)
        /*0064*/ 	.short	0x0380
        /*0066*/ 	.short	0x0018


	//----- nvinfo : EIATTR_SW_WAR
	.align		4
.L_100:
        /*0068*/ 	.byte	0x04, 0x36
        /*006a*/ 	.short	(.L_102 - .L_101)
.L_101:
        /*006c*/ 	.word	0x00000008
.L_102:


//--------------------- .nv.info._ZN3cub18CUB_300001_SM_10006detail8for_each13static_kernelINS2_12policy_hub_t12policy_500_tEmN6thrust24THRUST_300001_SM_1000_NS8cuda_cub20__uninitialized_fill7functorINS7_10device_ptrIcEEcEEEEvT0_T1_ --------------------------
	.section	.nv.info._ZN3cub18CUB_300001_SM_10006detail8for_each13static_kernelINS2_12policy_hub_t12policy_500_tEmN6thrust24THRUST_300001_SM_1000_NS8cuda_cub20__uninitialized_fill7functorINS7_10device_ptrIcEEcEEEEvT0_T1_,"",@"SHT_CUDA_INFO"
	.sectionflags	@""
	.align	4


	//----- nvinfo : EIATTR_CUDA_API_VERSION
	.align		4
        /*0000*/ 	.byte	0x04, 0x37
        /*0002*/ 	.short	(.L_104 - .L_103)
.L_103:
        /*0004*/ 	.word	0x00000082


	//----- nvinfo : EIATTR_KPARAM_INFO
	.align		4
.L_104:
        /*0008*/ 	.byte	0x04, 0x17
        /*000a*/ 	.short	(.L_106 - .L_105)
.L_105:
        /*000c*/ 	.word	0x00000000
        /*0010*/ 	.short	0x0001
        /*0012*/ 	.short	0x0008
        /*0014*/ 	.byte	0x00, 0xf0, 0x41, 0x00


	//----- nvinfo : EIATTR_KPARAM_INFO
	.align		4
.L_106:
        /*0018*/ 	.byte	0x04, 0x17
        /*001a*/ 	.short	(.L_108 - .L_107)
.L_107:
        /*001c*/ 	.word	0x00000000
        /*0020*/ 	.short	0x0000
        /*0022*/ 	.short	0x0000
        /*0024*/ 	.byte	0x00, 0xf0, 0x21, 0x00


	//----- nvinfo : EIATTR_SPARSE_MMA_MASK
	.align		4
.L_108:
        /*0028*/ 	.byte	0x03, 0x50
        /*002a*/ 	.short	0x0000


	//----- nvinfo : EIATTR_MAXREG_COUNT
	.align		4
        /*002c*/ 	.byte	0x03, 0x1b
        /*002e*/ 	.short	0x00ff


	//----- nvinfo : EIATTR_MERCURY_ISA_VERSION
	.align		4
        /*0030*/ 	.byte	0x03, 0x5f
        /*0032*/ 	.short	0x0101


	//----- nvinfo : EIATTR_VRC_CTA_INIT_COUNT
	.align		4
        /*0034*/ 	.byte	0x02, 0x4a
	.zero		1
	.zero		1


	//----- nvinfo : EIATTR_EXIT_INSTR_OFFSETS
	.align		4
        /*0038*/ 	.byte	0x04, 0x1c
        /*003a*/ 	.short	(.L_110 - .L_109)


	//   ....[0]....
.L_109:
        /*003c*/ 	.word	0x00000120


	//   ....[1]....
        /*0040*/ 	.word	0x000001f0


	//   ....[2]....
        /*0044*/ 	.word	0x00000210


	//----- nvinfo : EIATTR_MAX_THREADS
	.align		4
.L_110:
        /*0048*/ 	.byte	0x04, 0x05
        /*004a*/ 	.short	(.L_112 - .L_111)
.L_111:
        /*004c*/ 	.word	0x00000100
        /*0050*/ 	.word	0x00000001
        /*0054*/ 	.word	0x00000001


	//----- nvinfo : EIATTR_CBANK_PARAM_SIZE
	.align		4
.L_112:
        /*0058*/ 	.byte	0x03, 0x19
        /*005a*/ 	.short	0x0018


	//----- nvinfo : EIATTR_PARAM_CBANK
	.align		4
        /*005c*/ 	.byte	0x04, 0x0a
        /*005e*/ 	.short	(.L_114 - .L_113)
	.align		4
.L_113:
        /*0060*/ 	.word	index@(.nv.constant0._ZN3cub18CUB_300001_SM_10006detail8for_each13static_kernelINS2_12policy_hub_t12policy_500_tEmN6thrust24THRUST_300001_SM_1000_NS8cuda_cub20__uninitialized_fill7functorINS7_10device_ptrIcEEcEEEEvT0_T1_)
        /*0064*/ 	.short	0x0380
        /*0066*/ 	.short	0x0018


	//----- nvinfo : EIATTR_SW_WAR
	.align		4
.L_114:
        /*0068*/ 	.byte	0x04, 0x36
        /*006a*/ 	.short	(.L_116 - .L_115)
.L_115:
        /*006c*/ 	.word	0x00000008
.L_116:


//--------------------- .nv.info._ZN3cub18CUB_300001_SM_10006detail11EmptyKernelIvEEvv --------------------------
	.section	.nv.info._ZN3cub18CUB_300001_SM_10006detail11EmptyKernelIvEEvv,"",@"SHT_CUDA_INFO"
	.sectionflags	@""
	.align	4


	//----- nvinfo : EIATTR_CUDA_API_VERSION
	.align		4
        /*0000*/ 	.byte	0x04, 0x37
        /*0002*/ 	.short	(.L_118 - .L_117)
.L_117:
        /*0004*/ 	.word	0x00000082


	//----- nvinfo : EIATTR_SPARSE_MMA_MASK
	.align		4
.L_118:
        /*0008*/ 	.byte	0x03, 0x50
        /*000a*/ 	.short	0x0000


	//----- nvinfo : EIATTR_MAXREG_COUNT
	.align		4
        /*000c*/ 	.byte	0x03, 0x1b
        /*000e*/ 	.short	0x00ff


	//----- nvinfo : EIATTR_MERCURY_ISA_VERSION
	.align		4
        /*0010*/ 	.byte	0x03, 0x5f
        /*0012*/ 	.short	0x0101


	//----- nvinfo : EIATTR_VRC_CTA_INIT_COUNT
	.align		4
        /*0014*/ 	.byte	0x02, 0x4a
	.zero		1
	.zero		1


	//----- nvinfo : EIATTR_EXIT_INSTR_OFFSETS
	.align		4
        /*0018*/ 	.byte	0x04, 0x1c
        /*001a*/ 	.short	(.L_120 - .L_119)


	//   ....[0]....
.L_119:
        /*001c*/ 	.word	0x00000010


	//----- nvinfo : EIATTR_SW_WAR
	.align		4
.L_120:
        /*0020*/ 	.byte	0x04, 0x36
        /*0022*/ 	.short	(.L_122 - .L_121)
.L_121:
        /*0024*/ 	.word	0x00000008
.L_122:


//--------------------- .nv.info._Z30comprehensive_alignment_kernelPKcPKiS2_iS0_PKjPKmiPfS7_Pif --------------------------
	.section	.nv.info._Z30comprehensive_alignment_kernelPKcPKiS2_iS0_PKjPKmiPfS7_Pif,"",@"SHT_CUDA_INFO"
	.sectionflags	@""
	.align	4


	//----- nvinfo : EIATTR_CUDA_API_VERSION
	.align		4
        /*0000*/ 	.byte	0x04, 0x37
        /*0002*/ 	.short	(.L_124 - .L_123)
.L_123:
        /*0004*/ 	.word	0x00000082


	//----- nvinfo : EIATTR_KPARAM_INFO
	.align		4
.L_124:
        /*0008*/ 	.byte	0x04, 0x17
        /*000a*/ 	.short	(.L_126 - .L_125)
.L_125:
        /*000c*/ 	.word	0x00000000
        /*0010*/ 	.short	0x000b
        /*0012*/ 	.short	0x0058
        /*0014*/ 	.byte	0x00, 0xf0, 0x11, 0x00


	//----- nvinfo : EIATTR_KPARAM_INFO
	.align		4
.L_126:
        /*0018*/ 	.byte	0x04, 0x17
        /*001a*/ 	.short	(.L_128 - .L_127)
.L_127:
        /*001c*/ 	.word	0x00000000
        /*0020*/ 	.short	0x000a
        /*0022*/ 	.short	0x0050
        /*0024*/ 	.byte	0x00, 0xf5, 0x21, 0x00


	//----- nvinfo : EIATTR_KPARAM_INFO
	.align		4
.L_128:
        /*0028*/ 	.byte	0x04, 0x17
        /*002a*/ 	.short	(.L_130 - .L_129)
.L_129:
        /*002c*/ 	.word	0x00000000
        /*0030*/ 	.short	0x0009
        /*0032*/ 	.short	0x0048
        /*0034*/ 	.byte	0x00, 0xf5, 0x21, 0x00


	//----- nvinfo : EIATTR_KPARAM_INFO
	.align		4
.L_130:
        /*0038*/ 	.byte	0x04, 0x17
        /*003a*/ 	.short	(.L_132 - .L_131)
.L_131:
        /*003c*/ 	.word	0x00000000
        /*0040*/ 	.short	0x0008
        /*0042*/ 	.short	0x0040
        /*0044*/ 	.byte	0x00, 0xf5, 0x21, 0x00


	//----- nvinfo : EIATTR_KPARAM_INFO
	.align		4
.L_132:
        /*0048*/ 	.byte	0x04, 0x17
        /*004a*/ 	.short	(.L_134 - .L_133)
.L_133:
        /*004c*/ 	.word	0x00000000
        /*0050*/ 	.short	0x0007
        /*0052*/ 	.short	0x0038
        /*0054*/ 	.byte	0x00, 0xf0, 0x11, 0x00


	//----- nvinfo : EIATTR_KPARAM_INFO
	.align		4
.L_134:
        /*0058*/ 	.byte	0x04, 0x17
        /*005a*/ 	.short	(.L_136 - .L_135)
.L_135:
        /*005c*/ 	.word	0x00000000
        /*0060*/ 	.short	0x0006
        /*0062*/ 	.short	0x0030
        /*0064*/ 	.byte	0x00, 0xf5, 0x21, 0x00


	//----- nvinfo : EIATTR_KPARAM_INFO
	.align		4
.L_136:
        /*0068*/ 	.byte	0x04, 0x17
        /*006a*/ 	.short	(.L_138 - .L_137)
.L_137:
        /*006c*/ 	.word	0x00000000
        /*0070*/ 	.short	0x0005
        /*0072*/ 	.short	0x0028
        /*0074*/ 	.byte	0x00, 0xf5, 0x21, 0x00


	//----- nvinfo : EIATTR_KPARAM_INFO
	.align		4
.L_138:
        /*0078*/ 	.byte	0x04, 0x17
        /*007a*/ 	.short	(.L_140 - .L_139)
.L_139:
        /*007c*/ 	.word	0x00000000
        /*0080*/ 	.short	0x0004
        /*0082*/ 	.short	0x0020
        /*0084*/ 	.byte	0x00, 0xf5, 0x21, 0x00


	//----- nvinfo : EIATTR_KPARAM_INFO
	.align		4
.L_140:
        /*0088*/ 	.byte	0x04, 0x17
        /*008a*/ 	.short	(.L_142 - .L_141)
.L_141:
        /*008c*/ 	.word	0x00000000
        /*0090*/ 	.short	0x0003
        /*0092*/ 	.short	0x0018
        /*0094*/ 	.byte	0x00, 0xf0, 0x11, 0x00


	//----- nvinfo : EIATTR_KPARAM_INFO
	.align		4
.L_142:
        /*0098*/ 	.byte	0x04, 0x17
        /*009a*/ 	.short	(.L_144 - .L_143)
.L_143:
        /*009c*/ 	.word	0x00000000
        /*00a0*/ 	.short	0x0002
        /*00a2*/ 	.short	0x0010
        /*00a4*/ 	.byte	0x00, 0xf5, 0x21, 0x00


	//----- nvinfo : EIATTR_KPARAM_INFO
	.align		4
.L_144:
        /*00a8*/ 	.byte	0x04, 0x17
        /*00aa*/ 	.short	(.L_146 - .L_145)
.L_145:
        /*00ac*/ 	.word	0x00000000
        /*00b0*/ 	.short	0x0001
        /*00b2*/ 	.short	0x0008
        /*00b4*/ 	.byte	0x00, 0xf5, 0x21, 0x00


	//----- nvinfo : EIATTR_KPARAM_INFO
	.align		4
.L_146:
        /*00b8*/ 	.byte	0x04, 0x17
        /*00ba*/ 	.short	(.L_148 - .L_147)
.L_147:
        /*00bc*/ 	.word	0x00000000
        /*00c0*/ 	.short	0x0000
        /*00c2*/ 	.short	0x0000
        /*00c4*/ 	.byte	0x00, 0xf5, 0x21, 0x00


	//----- nvinfo : EIATTR_SPARSE_MMA_MASK
	.align		4
.L_148:
        /*00c8*/ 	.byte	0x03, 0x50
        /*00ca*/ 	.short	0x0000


	//----- nvinfo : EIATTR_MAXREG_COUNT
	.align		4
        /*00cc*/ 	.byte	0x03, 0x1b
        /*00ce*/ 	.short	0x00ff


	//----- nvinfo : EIATTR_NUM_BARRIERS
	.align		4
        /*00d0*/ 	.byte	0x02, 0x4c
        /*00d2*/ 	.byte	0x01
	.zero		1


	//----- nvinfo : EIATTR_MERCURY_ISA_VERSION
	.align		4
        /*00d4*/ 	.byte	0x03, 0x5f
        /*00d6*/ 	.short	0x0101


	//----- nvinfo : EIATTR_VRC_CTA_INIT_COUNT
	.align		4
        /*00d8*/ 	.byte	0x02, 0x4a
	.zero		1
	.zero		1


	//----- nvinfo : EIATTR_EXIT_INSTR_OFFSETS
	.align		4
        /*00dc*/ 	.byte	0x04, 0x1c
        /*00de*/ 	.short	(.L_150 - .L_149)


	//   ....[0]....
.L_149:
        /*00e0*/ 	.word	0x00001b40


	//   ....[1]....
        /*00e4*/ 	.word	0x00001bb0


	//   ....[2]....
        /*00e8*/ 	.word	0x00001bf0


	//----- nvinfo : EIATTR_CRS_STACK_SIZE
	.align		4
.L_150:
        /*00ec*/ 	.byte	0x04, 0x1e
        /*00ee*/ 	.short	(.L_152 - .L_151)
.L_151:
        /*00f0*/ 	.word	0x00000000


	//----- nvinfo : EIATTR_CBANK_PARAM_SIZE
	.align		4
.L_152:
        /*00f4*/ 	.byte	0x03, 0x19
        /*00f6*/ 	.short	0x005c


	//----- nvinfo : EIATTR_PARAM_CBANK
	.align		4
        /*00f8*/ 	.byte	0x04, 0x0a
        /*00fa*/ 	.short	(.L_154 - .L_153)
	.align		4
.L_153:
        /*00fc*/ 	.word	index@(.nv.constant0._Z30comprehensive_alignment_kernelPKcPKiS2_iS0_PKjPKmiPfS7_Pif)
        /*0100*/ 	.short	0x0380
        /*0102*/ 	.short	0x005c


	//----- nvinfo : EIATTR_SW_WAR
	.align		4
.L_154:
        /*0104*/ 	.byte	0x04, 0x36
        /*0106*/ 	.short	(.L_156 - .L_155)
.L_155:
        /*0108*/ 	.word	0x00000008
.L_156:


//--------------------- .nv.callgraph             --------------------------
	.section	.nv.callgraph,"",@"SHT_CUDA_CALLGRAPH"
	.align	4
	.sectionentsize	8
	.align		4
        /*0000*/ 	.word	0x00000000
	.align		4
        /*0004*/ 	.word	0xffffffff
	.align		4
        /*0008*/ 	.word	0x00000000
	.align		4
        /*000c*/ 	.word	0xfffffffe
	.align		4
        /*0010*/ 	.word	0x00000000
	.align		4
        /*0014*/ 	.word	0xfffffffd
	.align		4
        /*0018*/ 	.word	0x00000000
	.align		4
        /*001c*/ 	.word	0xfffffffc


//--------------------- .nv.constant4             --------------------------
	.section	.nv.constant4,"a",@progbits
	.align	8
	.align		8
.nv.constant4:
        /*0000*/ 	.dword	_ZN34_INTERNAL_fafc0bed_4_k_cu_4df425544cuda3std3__45__cpo5beginE
	.align		8
        /*0008*/ 	.dword	_ZN34_INTERNAL_fafc0bed_4_k_cu_4df425544cuda3std3__45__cpo3endE
	.align		8
        /*0010*/ 	.dword	_ZN34_INTERNAL_fafc0bed_4_k_cu_4df425544cuda3std3__45__cpo6cbeginE
	.align		8
        /*0018*/ 	.dword	_ZN34_INTERNAL_fafc0bed_4_k_cu_4df425544cuda3std3__45__cpo4cendE
	.align		8
        /*0020*/ 	.dword	_ZN34_INTERNAL_fafc0bed_4_k_cu_4df425544cuda3std3__45__cpo6rbeginE
	.align		8
        /*0028*/ 	.dword	_ZN34_INTERNAL_fafc0bed_4_k_cu_4df425544cuda3std3__45__cpo4rendE
	.align		8
        /*0030*/ 	.dword	_ZN34_INTERNAL_fafc0bed_4_k_cu_4df425544cuda3std3__45__cpo7crbeginE
	.align		8
        /*0038*/ 	.dword	_ZN34_INTERNAL_fafc0bed_4_k_cu_4df425544cuda3std3__45__cpo5crendE
	.align		8
        /*0040*/ 	.dword	_ZN34_INTERNAL_fafc0bed_4_k_cu_4df425544cuda3std3__436_GLOBAL__N__fafc0bed_4_k_cu_4df425546ignoreE
	.align		8
        /*0048*/ 	.dword	_ZN34_INTERNAL_fafc0bed_4_k_cu_4df425544cuda3std3__419piecewise_constructE
	.align		8
        /*0050*/ 	.dword	_ZN34_INTERNAL_fafc0bed_4_k_cu_4df425544cuda3std3__48in_placeE
	.align		8
        /*0058*/ 	.dword	_ZN34_INTERNAL_fafc0bed_4_k_cu_4df425544cuda3std3__420unreachable_sentinelE
	.align		8
        /*0060*/ 	.dword	_ZN34_INTERNAL_fafc0bed_4_k_cu_4df425544cuda3std3__47nulloptE
	.align		8
        /*0068*/ 	.dword	_ZN34_INTERNAL_fafc0bed_4_k_cu_4df425544cuda3std3__48unexpectE
	.align		8
        /*0070*/ 	.dword	_ZN34_INTERNAL_fafc0bed_4_k_cu_4df425544cuda3std6ranges3__45__cpo4swapE
	.align		8
        /*0078*/ 	.dword	_ZN34_INTERNAL_fafc0bed_4_k_cu_4df425544cuda3std6ranges3__45__cpo9iter_moveE
	.align		8
        /*0080*/ 	.dword	_ZN34_INTERNAL_fafc0bed_4_k_cu_4df425544cuda3std6ranges3__45__cpo5beginE
	.align		8
        /*0088*/ 	.dword	_ZN34_INTERNAL_fafc0bed_4_k_cu_4df425544cuda3std6ranges3__45__cpo3endE
	.align		8
        /*0090*/ 	.dword	_ZN34_INTERNAL_fafc0bed_4_k_cu_4df425544cuda3std6ranges3__45__cpo6cbeginE
	.align		8
        /*0098*/ 	.dword	_ZN34_INTERNAL_fafc0bed_4_k_cu_4df425544cuda3std6ranges3__45__cpo4cendE
	.align		8
        /*00a0*/ 	.dword	_ZN34_INTERNAL_fafc0bed_4_k_cu_4df425544cuda3std6ranges3__45__cpo7advanceE
	.align		8
        /*00a8*/ 	.dword	_ZN34_INTERNAL_fafc0bed_4_k_cu_4df425544cuda3std6ranges3__45__cpo9iter_swapE
	.align		8
        /*00b0*/ 	.dword	_ZN34_INTERNAL_fafc0bed_4_k_cu_4df425544cuda3std6ranges3__45__cpo4nextE
	.align		8
        /*00b8*/ 	.dword	_ZN34_INTERNAL_fafc0bed_4_k_cu_4df425544cuda3std6ranges3__45__cpo4prevE
	.align		8
        /*00c0*/ 	.dword	_ZN34_INTERNAL_fafc0bed_4_k_cu_4df425544cuda3std6ranges3__45__cpo4dataE
	.align		8
        /*00c8*/ 	.dword	_ZN34_INTERNAL_fafc0bed_4_k_cu_4df425544cuda3std6ranges3__45__cpo5cdataE
	.align		8
        /*00d0*/ 	.dword	_ZN34_INTERNAL_fafc0bed_4_k_cu_4df425544cuda3std6ranges3__45__cpo4sizeE
	.align		8
        /*00d8*/ 	.dword	_ZN34_INTERNAL_fafc0bed_4_k_cu_4df425544cuda3std6ranges3__45__cpo5ssizeE
	.align		8
        /*00e0*/ 	.dword	_ZN34_INTERNAL_fafc0bed_4_k_cu_4df425544cuda3std6ranges3__45__cpo8distanceE
	.align		8
        /*00e8*/ 	.dword	_ZN34_INTERNAL_fafc0bed_4_k_cu_4df425546thrust24THRUST_300001_SM_1000_NS8cuda_cub3parE
	.align		8
        /*00f0*/ 	.dword	_ZN34_INTERNAL_fafc0bed_4_k_cu_4df425546thrust24THRUST_300001_SM_1000_NS8cuda_cub10par_nosyncE
	.align		8
        /*00f8*/ 	.dword	_ZN34_INTERNAL_fafc0bed_4_k_cu_4df425546thrust24THRUST_300001_SM_1000_NS6system6detail10sequential3seqE
	.align		8
        /*0100*/ 	.dword	_ZN34_INTERNAL_fafc0bed_4_k_cu_4df425546thrust24THRUST_300001_SM_1000_NS12placeholders2_1E
	.align		8
        /*0108*/ 	.dword	_ZN34_INTERNAL_fafc0bed_4_k_cu_4df425546thrust24THRUST_300001_SM_1000_NS12placeholders2_2E
	.align		8
        /*0110*/ 	.dword	_ZN34_INTERNAL_fafc0bed_4_k_cu_4df425546thrust24THRUST_300001_SM_1000_NS12placeholders2_3E
	.align		8
        /*0118*/ 	.dword	_ZN34_INTERNAL_fafc0bed_4_k_cu_4df425546thrust24THRUST_300001_SM_1000_NS12placeholders2_4E
	.align		8
        /*0120*/ 	.dword	_ZN34_INTERNAL_fafc0bed_4_k_cu_4df425546thrust24THRUST_300001_SM_1000_NS12placeholders2_5E
	.align		8
        /*0128*/ 	.dword	_ZN34_INTERNAL_fafc0bed_4_k_cu_4df425546thrust24THRUST_300001_SM_1000_NS12placeholders2_6E
	.align		8
        /*0130*/ 	.dword	_ZN34_INTERNAL_fafc0bed_4_k_cu_4df425546thrust24THRUST_300001_SM_1000_NS12placeholders2_7E
	.align		8
        /*0138*/ 	.dword	_ZN34_INTERNAL_fafc0bed_4_k_cu_4df425546thrust24THRUST_300001_SM_1000_NS12placeholders2_8E
	.align		8
        /*0140*/ 	.dword	_ZN34_INTERNAL_fafc0bed_4_k_cu_4df425546thrust24THRUST_300001_SM_1000_NS12placeholders2_9E
	.align		8
        /*0148*/ 	.dword	_ZN34_INTERNAL_fafc0bed_4_k_cu_4df425546thrust24THRUST_300001_SM_1000_NS12placeholders3_10E
	.align		8
        /*0150*/ 	.dword	_ZN34_INTERNAL_fafc0bed_4_k_cu_4df425546thrust24THRUST_300001_SM_1000_NS3seqE


//--------------------- .text._ZN3cub18CUB_300001_SM_10006detail8for_each13static_kernelINS2_12policy_hub_t12policy_500_tEmN6thrust24THRUST_300001_SM_1000_NS8cuda_cub20__uninitialized_fill7functorINS7_10device_ptrImEEmEEEEvT0_T1_ --------------------------
	.section	.text._ZN3cub18CUB_300001_SM_10006detail8for_each13static_kernelINS2_12policy_hub_t12policy_500_tEmN6thrust24THRUST_300001_SM_1000_NS8cuda_cub20__uninitialized_fill7functorINS7_10device_ptrImEEmEEEEvT0_T1_,"ax",@progbits
	.align	128
        .global         _ZN3cub18CUB_300001_SM_10006detail8for_each13static_kernelINS2_12policy_hub_t12policy_500_tEmN6thrust24THRUST_300001_SM_1000_NS8cuda_cub20__uninitialized_fill7functorINS7_10device_ptrImEEmEEEEvT0_T1_
        .type           _ZN3cub18CUB_300001_SM_10006detail8for_each13static_kernelINS2_12policy_hub_t12policy_500_tEmN6thrust24THRUST_300001_SM_1000_NS8cuda_cub20__uninitialized_fill7functorINS7_10device_ptrImEEmEEEEvT0_T1_,@function
        .size           _ZN3cub18CUB_300001_SM_10006detail8for_each13static_kernelINS2_12policy_hub_t12policy_500_tEmN6thrust24THRUST_300001_SM_1000_NS8cuda_cub20__uninitialized_fill7functorINS7_10device_ptrImEEmEEEEvT0_T1_,(.L_x_48 - _ZN3cub18CUB_300001_SM_10006detail8for_each13static_kernelINS2_12policy_hub_t12policy_500_tEmN6thrust24THRUST_300001_SM_1000_NS8cuda_cub20__uninitialized_fill7functorINS7_10device_ptrImEEmEEEEvT0_T1_)
        .other          _ZN3cub18CUB_300001_SM_10006detail8for_each13static_kernelINS2_12policy_hub_t12policy_500_tEmN6thrust24THRUST_300001_SM_1000_NS8cuda_cub20__uninitialized_fill7functorINS7_10device_ptrImEEmEEEEvT0_T1_,@"STO_CUDA_ENTRY STV_DEFAULT"
_ZN3cub18CUB_300001_SM_10006detail8for_each13static_kernelINS2_12policy_hub_t12policy_500_tEmN6thrust24THRUST_300001_SM_1000_NS8cuda_cub20__uninitialized_fill7functorINS7_10device_ptrImEEmEEEEvT0_T1_:
.text._ZN3cub18CUB_300001_SM_10006detail8for_each13static_kernelINS2_12policy_hub_t12policy_500_tEmN6thrust24THRUST_300001_SM_1000_NS8cuda_cub20__uninitialized_fill7functorINS7_10device_ptrImEEmEEEEvT0_T1_:
[----:B------:R-:W-:Y:S08]  /*0000*/  LDC R1, c[0x0][0x37c] ;  /* 0x0000df00ff017b82 */ /* 0x000ff00000000800 */
[----:B------:R-:W0:Y:S01]  /*0010*/  S2UR UR4, SR_CTAID.X ;  /* 0x00000000000479c3 */ /* 0x000e220000002500 */
[----:B------:R-:W1:Y:S01]  /*0020*/  LDCU.64 UR6, c[0x0][0x380] ;  /* 0x00007000ff0677ac */ /* 0x000e620008000a00 */
[----:B------:R-:W2:Y:S01]  /*0030*/  LDCU.64 UR8, c[0x0][0x358] ;  /* 0x00006b00ff0877ac */ /* 0x000ea20008000a00 */
[----:B0-----:R-:W-:-:S04]  /*0040*/  UIMAD.WIDE.U32 UR4, UR4, 0x200, URZ ;  /* 0x00000200040478a5 */ /* 0x001fc8000f8e00ff */
[----:B-1----:R-:W-:-:S04]  /*0050*/  UIADD3 UR6, UP0, UPT, -UR4, UR6, URZ ;  /* 0x0000000604067290 */ /* 0x002fc8000ff1e1ff */
[----:B------:R-:W-:Y:S02]  /*0060*/  UIADD3.X UR7, UPT, UPT, ~UR5, UR7, URZ, UP0, !UPT ;  /* 0x0000000705077290 */ /* 0x000fe400087fe5ff */
[----:B------:R-:W-:-:S04]  /*0070*/  UISETP.GE.U32.AND UP0, UPT, UR6, 0x200, UPT ;  /* 0x000002000600788c */ /* 0x000fc8000bf06070 */
[----:B------:R-:W-:-:S09]  /*0080*/  UISETP.GE.U32.AND.EX UP0, UPT, UR7, URZ, UPT, UP0 ;  /* 0x000000ff0700728c */ /* 0x000fd2000bf06100 */
[----:B--2---:R-:W-:Y:S05]  /*0090*/  BRA.U !UP0, `(.L_x_0) ;  /* 0x0000000108287547 */ /* 0x004fea000b800000 */
[----:B------:R-:W0:Y:S01]  /*00a0*/  S2R R0, SR_TID.X ;  /* 0x0000000000007919 */ /* 0x000e220000002100 */
[----:B------:R-:W1:Y:S01]  /*00b0*/  LDCU.64 UR6, c[0x0][0x388] ;  /* 0x00007100ff0677ac */ /* 0x000e620008000a00 */
[----:B------:R-:W2:Y:S01]  /*00c0*/  LDC.64 R4, c[0x0][0x390] ;  /* 0x0000e400ff047b82 */ /* 0x000ea20000000a00 */
[----:B0-----:R-:W-:-:S05]  /*00d0*/  IADD3 R0, P0, PT, R0, UR4, RZ ;  /* 0x0000000400007c10 */ /* 0x001fca000ff1e0ff */
[----:B------:R-:W-:Y:S01]  /*00e0*/  IMAD.X R3, RZ, RZ, UR5, P0 ;  /* 0x00000005ff037e24 */ /* 0x000fe200080e06ff */
[----:B-1----:R-:W-:-:S04]  /*00f0*/  LEA R2, P0, R0, UR6, 0x3 ;  /* 0x0000000600027c11 */ /* 0x002fc8000f8018ff */
[----:B------:R-:W-:-:S05]  /*0100*/  LEA.HI.X R3, R0, UR7, R3, 0x3, P0 ;  /* 0x0000000700037c11 */ /* 0x000fca00080f1c03 */
[----:B--2---:R-:W-:Y:S04]  /*0110*/  STG.E.64 desc[UR8][R2.64], R4 ;  /* 0x0000000402007986 */ /* 0x004fe8000c101b08 */
[----:B------:R-:W-:Y:S01]  /*0120*/  STG.E.64 desc[UR8][R2.64+0x800], R4 ;  /* 0x0008000402007986 */ /* 0x000fe2000c101b08 */
[----:B------:R-:W-:Y:S05]  /*0130*/  EXIT ;  /* 0x000000000000794d */ /* 0x000fea0003800000 */
.L_x_0:
[----:B------:R-:W0:Y:S01]  /*0140*/  S2R R0, SR_TID.X ;  /* 0x0000000000007919 */ /* 0x000e220000002100 */
[----:B------:R-:W-:Y:S01]  /*0150*/  IMAD.U32 R2, RZ, RZ, UR7 ;  /* 0x00000007ff027e24 */ /* 0x000fe2000f8e00ff */
[----:B------:R-:W1:Y:S01]  /*0160*/  LDCU.64 UR10, c[0x0][0x388] ;  /* 0x00007100ff0a77ac */ /* 0x000e620008000a00 */
[----:B------:R-:W-:Y:S01]  /*0170*/  IMAD.U32 R6, RZ, RZ, UR7 ;  /* 0x00000007ff067e24 */ /* 0x000fe2000f8e00ff */
[----:B0-----:R-:W-:-:S04]  /*0180*/  ISETP.LT.U32.AND P0, PT, R0, UR6, PT ;  /* 0x0000000600007c0c */ /* 0x001fc8000bf01070 */
[----:B------:R-:W-:Y:S01]  /*0190*/  ISETP.GT.U32.AND.EX P0, PT, R2, RZ, PT, P0 ;  /* 0x000000ff0200720c */ /* 0x000fe20003f04100 */
[C---:B------:R-:W-:Y:S01]  /*01a0*/  VIADD R2, R0.reuse, 0x100 ;  /* 0x0000010000027836 */ /* 0x040fe20000000000 */
[----:B------:R-:W-:-:S04]  /*01b0*/  IADD3 R0, P2, PT, R0, UR4, RZ ;  /* 0x0000000400007c10 */ /* 0x000fc8000ff5e0ff */
[----:B------:R-:W-:Y:S01]  /*01c0*/  ISETP.LT.U32.AND P1, PT, R2, UR6, PT ;  /* 0x0000000602007c0c */ /* 0x000fe2000bf21070 */
[----:B------:R-:W-:Y:S01]  /*01d0*/  IMAD.X R3, RZ, RZ, UR5, P2 ;  /* 0x00000005ff037e24 */ /* 0x000fe200090e06ff */
[----:B-1----:R-:W-:Y:S02]  /*01e0*/  LEA R2, P2, R0, UR10, 0x3 ;  /* 0x0000000a00027c11 */ /* 0x002fe4000f8418ff */
[----:B------:R-:W-:Y:S02]  /*01f0*/  ISETP.GT.U32.AND.EX P1, PT, R6, RZ, PT, P1 ;  /* 0x000000ff0600720c */ /* 0x000fe40003f24110 */
[----:B------:R-:W-:Y:S01]  /*0200*/  LEA.HI.X R3, R0, UR11, R3, 0x3, P2 ;  /* 0x0000000b00037c11 */ /* 0x000fe200090f1c03 */
[----:B------:R-:W0:Y:S04]  /*0210*/  @P0 LDC.64 R4, c[0x0][0x390] ;  /* 0x0000e400ff040b82 */ /* 0x000e280000000a00 */
[----:B0-----:R0:W-:Y:S06]  /*0220*/  @P0 STG.E.64 desc[UR8][R2.64], R4 ;  /* 0x0000000402000986 */ /* 0x0011ec000c101b08 */
[----:B------:R-:W-:Y:S05]  /*0230*/  @!P1 EXIT ;  /* 0x000000000000994d */ /* 0x000fea0003800000 */
[----:B0-----:R-:W0:Y:S02]  /*0240*/  LDC.64 R4, c[0x0][0x390] ;  /* 0x0000e400ff047b82 */ /* 0x001e240000000a00 */
[----:B0-----:R-:W-:Y:S01]  /*0250*/  STG.E.64 desc[UR8][R2.64+0x800], R4 ;  /* 0x0008000402007986 */ /* 0x001fe2000c101b08 */
[----:B------:R-:W-:Y:S05]  /*0260*/  EXIT ;  /* 0x000000000000794d */ /* 0x000fea0003800000 */
.L_x_1:
[----:B------:R-:W-:-:S00]  /*0270*/  BRA `(.L_x_1) ;  /* 0xfffffffc00fc7947 */ /* 0x000fc0000383ffff */
[----:B------:R-:W-:-:S00]  /*0280*/  NOP ;  /* 0x0000000000007918 */ /* 0x000fc00000000000 */
[----:B------:R-:W-:-:S00]  /*0290*/  NOP ;  /* 0x0000000000007918 */ /* 0x000fc00000000000 */
[----:B------:R-:W-:-:S00]  /*02a0*/  NOP ;  /* 0x0000000000007918 */ /* 0x000fc00000000000 */
[----:B------:R-:W-:-:S00]  /*02b0*/  NOP ;  /* 0x0000000000007918 */ /* 0x000fc00000000000 */
[----:B------:R-:W-:-:S00]  /*02c0*/  NOP ;  /* 0x0000000000007918 */ /* 0x000fc00000000000 */
[----:B------:R-:W-:-:S00]  /*02d0*/  NOP ;  /* 0x0000000000007918 */ /* 0x000fc00000000000 */
[----:B------:R-:W-:-:S00]  /*02e0*/  NOP ;  /* 0x0000000000007918 */ /* 0x000fc00000000000 */
[----:B------:R-:W-:-:S00]  /*02f0*/  NOP ;  /* 0x0000000000007918 */ /* 0x000fc00000000000 */
.L_x_48:


//--------------------- .text._ZN3cub18CUB_300001_SM_10006detail8for_each13static_kernelINS2_12policy_hub_t12policy_500_tEmN6thrust24THRUST_300001_SM_1000_NS8cuda_cub20__uninitialized_fill7functorINS7_10device_ptrIjEEjEEEEvT0_T1_ --------------------------
	.section	.text._ZN3cub18CUB_300001_SM_10006detail8for_each13static_kernelINS2_12policy_hub_t12policy_500_tEmN6thrust24THRUST_300001_SM_1000_NS8cuda_cub20__uninitialized_fill7functorINS7_10device_ptrIjEEjEEEEvT0_T1_,"ax",@progbits
	.align	128
        .global         _ZN3cub18CUB_300001_SM_10006detail8for_each13static_kernelINS2_12policy_hub_t12policy_500_tEmN6thrust24THRUST_300001_SM_1000_NS8cuda_cub20__uninitialized_fill7functorINS7_10device_ptrIjEEjEEEEvT0_T1_
        .type           _ZN3cub18CUB_300001_SM_10006detail8for_each13static_kernelINS2_12policy_hub_t12policy_500_tEmN6thrust24THRUST_300001_SM_1000_NS8cuda_cub20__uninitialized_fill7functorINS7_10device_ptrIjEEjEEEEvT0_T1_,@function
        .size           _ZN3cub18CUB_300001_SM_10006detail8for_each13static_kernelINS2_12policy_hub_t12policy_500_tEmN6thrust24THRUST_300001_SM_1000_NS8cuda_cub20__uninitialized_fill7functorINS7_10device_ptrIjEEjEEEEvT0_T1_,(.L_x_49 - _ZN3cub18CUB_300001_SM_10006detail8for_each13static_kernelINS2_12policy_hub_t12policy_500_tEmN6thrust24THRUST_300001_SM_1000_NS8cuda_cub20__uninitialized_fill7functorINS7_10device_ptrIjEEjEEEEvT0_T1_)
        .other          _ZN3cub18CUB_300001_SM_10006detail8for_each13static_kernelINS2_12policy_hub_t12policy_500_tEmN6thrust24THRUST_300001_SM_1000_NS8cuda_cub20__uninitialized_fill7functorINS7_10device_ptrIjEEjEEEEvT0_T1_,@"STO_CUDA_ENTRY STV_DEFAULT"
_ZN3cub18CUB_300001_SM_10006detail8for_each13static_kernelINS2_12policy_hub_t12policy_500_tEmN6thrust24THRUST_300001_SM_1000_NS8cuda_cub20__uninitialized_fill7functorINS7_10device_ptrIjEEjEEEEvT0_T1_:
.text._ZN3cub18CUB_300001_SM_10006detail8for_each13static_kernelINS2_12policy_hub_t12policy_500_tEmN6thrust24THRUST_300001_SM_1000_NS8cuda_cub20__uninitialized_fill7functorINS7_10device_ptrIjEEjEEEEvT0_T1_:
        /* <DEDUP_REMOVED lines=12> */
[----:B------:R-:W2:Y:S01]  /*00c0*/  LDC R5, c[0x0][0x390] ;  /* 0x0000e400ff057b82 */ /* 0x000ea20000000800 */
[----:B0-----:R-:W-:-:S05]  /*00d0*/  IADD3 R0, P0, PT, R0, UR4, RZ ;  /* 0x0000000400007c10 */ /* 0x001fca000ff1e0ff */
[----:B------:R-:W-:Y:S01]  /*00e0*/  IMAD.X R3, RZ, RZ, UR5, P0 ;  /* 0x00000005ff037e24 */ /* 0x000fe200080e06ff */
[----:B-1----:R-:W-:-:S04]  /*00f0*/  LEA R2, P0, R0, UR6, 0x2 ;  /* 0x0000000600027c11 */ /* 0x002fc8000f8010ff */
[----:B------:R-:W-:-:S05]  /*0100*/  LEA.HI.X R3, R0, UR7, R3, 0x2, P0 ;  /* 0x0000000700037c11 */ /* 0x000fca00080f1403 */
[----:B--2---:R-:W-:Y:S04]  /*0110*/  STG.E desc[UR8][R2.64], R5 ;  /* 0x0000000502007986 */ /* 0x004fe8000c101908 */
[----:B------:R-:W-:Y:S01]  /*0120*/  STG.E desc[UR8][R2.64+0x400], R5 ;  /* 0x0004000502007986 */ /* 0x000fe2000c101908 */
[----:B------:R-:W-:Y:S05]  /*0130*/  EXIT ;  /* 0x000000000000794d */ /* 0x000fea0003800000 */
.L_x_2:
        /* <DEDUP_REMOVED lines=13> */
[----:B------:R-:W0:Y:S04]  /*0210*/  @P0 LDC R5, c[0x0][0x390] ;  /* 0x0000e400ff050b82 */ /* 0x000e280000000800 */
[----:B0-----:R0:W-:Y:S06]  /*0220*/  @P0 STG.E desc[UR8][R2.64], R5 ;  /* 0x0000000502000986 */ /* 0x0011ec000c101908 */
[----:B------:R-:W-:Y:S05]  /*0230*/  @!P1 EXIT ;  /* 0x000000000000994d */ /* 0x000fea0003800000 */
[----:B0-----:R-:W0:Y:S02]  /*0240*/  LDC R5, c[0x0][0x390] ;  /* 0x0000e400ff057b82 */ /* 0x001e240000000800 */
[----:B0-----:R-:W-:Y:S01]  /*0250*/  STG.E desc[UR8][R2.64+0x400], R5 ;  /* 0x0004000502007986 */ /* 0x001fe2000c101908 */
[----:B------:R-:W-:Y:S05]  /*0260*/  EXIT ;  /* 0x000000000000794d */ /* 0x000fea0003800000 */
.L_x_3:
        /* <DEDUP_REMOVED lines=9> */
.L_x_49:


//--------------------- .text._ZN3cub18CUB_300001_SM_10006detail8for_each13static_kernelINS2_12policy_hub_t12policy_500_tEmN6thrust24THRUST_300001_SM_1000_NS8cuda_cub20__uninitialized_fill7functorINS7_10device_ptrIcEEcEEEEvT0_T1_ --------------------------
	.section	.text._ZN3cub18CUB_300001_SM_10006detail8for_each13static_kernelINS2_12policy_hub_t12policy_500_tEmN6thrust24THRUST_300001_SM_1000_NS8cuda_cub20__uninitialized_fill7functorINS7_10device_ptrIcEEcEEEEvT0_T1_,"ax",@progbits
	.align	128
        .global         _ZN3cub18CUB_300001_SM_10006detail8for_each13static_kernelINS2_12policy_hub_t12policy_500_tEmN6thrust24THRUST_300001_SM_1000_NS8cuda_cub20__uninitialized_fill7functorINS7_10device_ptrIcEEcEEEEvT0_T1_
        .type           _ZN3cub18CUB_300001_SM_10006detail8for_each13static_kernelINS2_12policy_hub_t12policy_500_tEmN6thrust24THRUST_300001_SM_1000_NS8cuda_cub20__uninitialized_fill7functorINS7_10device_ptrIcEEcEEEEvT0_T1_,@function
        .size           _ZN3cub18CUB_300001_SM_10006detail8for_each13static_kernelINS2_12policy_hub_t12policy_500_tEmN6thrust24THRUST_300001_SM_1000_NS8cuda_cub20__uninitialized_fill7functorINS7_10device_ptrIcEEcEEEEvT0_T1_,(.L_x_50 - _ZN3cub18CUB_300001_SM_10006detail8for_each13static_kernelINS2_12policy_hub_t12policy_500_tEmN6thrust24THRUST_300001_SM_1000_NS8cuda_cub20__uninitialized_fill7functorINS7_10device_ptrIcEEcEEEEvT0_T1_)
        .other          _ZN3cub18CUB_300001_SM_10006detail8for_each13static_kernelINS2_12policy_hub_t12policy_500_tEmN6thrust24THRUST_300001_SM_1000_NS8cuda_cub20__uninitialized_fill7functorINS7_10device_ptrIcEEcEEEEvT0_T1_,@"STO_CUDA_ENTRY STV_DEFAULT"
_ZN3cub18CUB_300001_SM_10006detail8for_each13static_kernelINS2_12policy_hub_t12policy_500_tEmN6thrust24THRUST_300001_SM_1000_NS8cuda_cub20__uninitialized_fill7functorINS7_10device_ptrIcEEcEEEEvT0_T1_:
.text._ZN3cub18CUB_300001_SM_10006detail8for_each13static_kernelINS2_12policy_hub_t12policy_500_tEmN6thrust24THRUST_300001_SM_1000_NS8cuda_cub20__uninitialized_fill7functorINS7_10device_ptrIcEEcEEEEvT0_T1_:
[----:B------:R-:W-:Y:S08]  /*0000*/  LDC R1, c[0x0][0x37c] ;  /* 0x0000df00ff017b82 */ /* 0x000ff00000000800 */
[----:B------:R-:W0:Y:S01]  /*0010*/  S2UR UR4, SR_CTAID.X ;  /* 0x00000000000479c3 */ /* 0x000e220000002500 */
[----:B------:R-:W1:Y:S01]  /*0020*/  LDCU.64 UR6, c[0x0][0x380] ;  /* 0x00007000ff0677ac */ /* 0x000e620008000a00 */
[----:B------:R-:W2:Y:S06]  /*0030*/  LDCU.64 UR8, c[0x0][0x358] ;  /* 0x00006b00ff0877ac */ /* 0x000eac0008000a00 */
[----:B------:R-:W3:Y:S01]  /*0040*/  LDC R5, c[0x0][0x390] ;  /* 0x0000e400ff057b82 */ /* 0x000ee20000000800 */
[----:B0-----:R-:W-:-:S04]  /*0050*/  UIMAD.WIDE.U32 UR4, UR4, 0x200, URZ ;  /* 0x00000200040478a5 */ /* 0x001fc8000f8e00ff */
[----:B-1----:R-:W-:-:S04]  /*0060*/  UIADD3 UR6, UP0, UPT, -UR4, UR6, URZ ;  /* 0x0000000604067290 */ /* 0x002fc8000ff1e1ff */
[----:B------:R-:W-:Y:S01]  /*0070*/  UIADD3.X UR7, UPT, UPT, ~UR5, UR7, URZ, UP0, !UPT ;  /* 0x0000000705077290 */ /* 0x000fe200087fe5ff */
[----:B---3--:R-:W-:Y:S01]  /*0080*/  PRMT R5, R5, 0x7770, RZ ;  /* 0x0000777005057816 */ /* 0x008fe200000000ff */
[----:B------:R-:W-:-:S04]  /*0090*/  UISETP.GE.U32.AND UP0, UPT, UR6, 0x200, UPT ;  /* 0x000002000600788c */ /* 0x000fc8000bf06070 */
[----:B------:R-:W-:-:S09]  /*00a0*/  UISETP.GE.U32.AND.EX UP0, UPT, UR7, URZ, UPT, UP0 ;  /* 0x000000ff0700728c */ /* 0x000fd2000bf06100 */
[----:B--2---:R-:W-:Y:S05]  /*00b0*/  BRA.U !UP0, `(.L_x_4) ;  /* 0x00000001081c7547 */ /* 0x004fea000b800000 */
[----:B------:R-:W0:Y:S01]  /*00c0*/  S2R R3, SR_TID.X ;  /* 0x0000000000037919 */ /* 0x000e220000002100 */
[----:B------:R-:W0:Y:S02]  /*00d0*/  LDC.64 R6, c[0x0][0x388] ;  /* 0x0000e200ff067b82 */ /* 0x000e240000000a00 */
[----:B0-----:R-:W-:-:S04]  /*00e0*/  IADD3 R2, P0, P1, R6, UR4, R3 ;  /* 0x0000000406027c10 */ /* 0x001fc8000f91e003 */
[----:B------:R-:W-:-:S05]  /*00f0*/  IADD3.X R3, PT, PT, R7, UR5, RZ, P0, P1 ;  /* 0x0000000507037c10 */ /* 0x000fca00087e24ff */
[----:B------:R-:W-:Y:S04]  /*0100*/  STG.E.U8 desc[UR8][R2.64], R5 ;  /* 0x0000000502007986 */ /* 0x000fe8000c101108 */
[----:B------:R-:W-:Y:S01]  /*0110*/  STG.E.U8 desc[UR8][R2.64+0x100], R5 ;  /* 0x0001000502007986 */ /* 0x000fe2000c101108 */
[----:B------:R-:W-:Y:S05]  /*0120*/  EXIT ;  /* 0x000000000000794d */ /* 0x000fea0003800000 */
.L_x_4:
[----:B------:R-:W0:Y:S01]  /*0130*/  S2R R3, SR_TID.X ;  /* 0x0000000000037919 */ /* 0x000e220000002100 */
[----:B------:R-:W1:Y:S01]  /*0140*/  LDC.64 R6, c[0x0][0x388] ;  /* 0x0000e200ff067b82 */ /* 0x000e620000000a00 */
[----:B------:R-:W-:Y:S02]  /*0150*/  IMAD.U32 R2, RZ, RZ, UR7 ;  /* 0x00000007ff027e24 */ /* 0x000fe4000f8e00ff */
[C---:B0-----:R-:W-:Y:S01]  /*0160*/  VIADD R0, R3.reuse, 0x100 ;  /* 0x0000010003007836 */ /* 0x041fe20000000000 */
[----:B------:R-:W-:-:S04]  /*0170*/  ISETP.LT.U32.AND P0, PT, R3, UR6, PT ;  /* 0x0000000603007c0c */ /* 0x000fc8000bf01070 */
[----:B------:R-:W-:Y:S01]  /*0180*/  ISETP.LT.U32.AND P1, PT, R0, UR6, PT ;  /* 0x0000000600007c0c */ /* 0x000fe2000bf21070 */
[----:B------:R-:W-:Y:S01]  /*0190*/  IMAD.U32 R0, RZ, RZ, UR7 ;  /* 0x00000007ff007e24 */ /* 0x000fe2000f8e00ff */
[----:B------:R-:W-:Y:S02]  /*01a0*/  ISETP.GT.U32.AND.EX P0, PT, R2, RZ, PT, P0 ;  /* 0x000000ff0200720c */ /* 0x000fe40003f04100 */
[----:B-1----:R-:W-:Y:S02]  /*01b0*/  IADD3 R2, P2, P3, R6, UR4, R3 ;  /* 0x0000000406027c10 */ /* 0x002fe4000fb5e003 */
[----:B------:R-:W-:Y:S02]  /*01c0*/  ISETP.GT.U32.AND.EX P1, PT, R0, RZ, PT, P1 ;  /* 0x000000ff0000720c */ /* 0x000fe40003f24110 */
[----:B------:R-:W-:-:S07]  /*01d0*/  IADD3.X R3, PT, PT, R7, UR5, RZ, P2, P3 ;  /* 0x0000000507037c10 */ /* 0x000fce00097e64ff */
[----:B------:R0:W-:Y:S04]  /*01e0*/  @P0 STG.E.U8 desc[UR8][R2.64], R5 ;  /* 0x0000000502000986 */ /* 0x0001e8000c101108 */
[----:B------:R-:W-:Y:S05]  /*01f0*/  @!P1 EXIT ;  /* 0x000000000000994d */ /* 0x000fea0003800000 */
[----:B------:R-:W-:Y:S01]  /*0200*/  STG.E.U8 desc[UR8][R2.64+0x100], R5 ;  /* 0x0001000502007986 */ /* 0x000fe2000c101108 */
[----:B------:R-:W-:Y:S05]  /*0210*/  EXIT ;  /* 0x000000000000794d */ /* 0x000fea0003800000 */
.L_x_5:
        /* <DEDUP_REMOVED lines=14> */
.L_x_50:


//--------------------- .text._ZN3cub18CUB_300001_SM_10006detail11EmptyKernelIvEEvv --------------------------
	.section	.text._ZN3cub18CUB_300001_SM_10006detail11EmptyKernelIvEEvv,"ax",@progbits
	.align	128
        .global         _ZN3cub18CUB_300001_SM_10006detail11EmptyKernelIvEEvv
        .type           _ZN3cub18CUB_300001_SM_10006detail11EmptyKernelIvEEvv,@function
        .size           _ZN3cub18CUB_300001_SM_10006detail11EmptyKernelIvEEvv,(.L_x_51 - _ZN3cub18CUB_300001_SM_10006detail11EmptyKernelIvEEvv)
        .other          _ZN3cub18CUB_300001_SM_10006detail11EmptyKernelIvEEvv,@"STO_CUDA_ENTRY STV_DEFAULT"
_ZN3cub18CUB_300001_SM_10006detail11EmptyKernelIvEEvv:
.text._ZN3cub18CUB_300001_SM_10006detail11EmptyKernelIvEEvv:
[----:B------:R-:W-:Y:S01]  /*0000*/  LDC R1, c[0x0][0x37c] ;  /* 0x0000df00ff017b82 */ /* 0x000fe20000000800 */
[----:B------:R-:W-:Y:S05]  /*0010*/  EXIT ;  /* 0x000000000000794d */ /* 0x000fea0003800000 */
.L_x_6:
        /* <DEDUP_REMOVED lines=14> */
.L_x_51:


//--------------------- .text._Z30comprehensive_alignment_kernelPKcPKiS2_iS0_PKjPKmiPfS7_Pif --------------------------
	.section	.text._Z30comprehensive_alignment_kernelPKcPKiS2_iS0_PKjPKmiPfS7_Pif,"ax",@progbits
	.align	128
        .global         _Z30comprehensive_alignment_kernelPKcPKiS2_iS0_PKjPKmiPfS7_Pif
        .type           _Z30comprehensive_alignment_kernelPKcPKiS2_iS0_PKjPKmiPfS7_Pif,@function
        .size           _Z30comprehensive_alignment_kernelPKcPKiS2_iS0_PKjPKmiPfS7_Pif,(.L_x_47 - _Z30comprehensive_alignment_kernelPKcPKiS2_iS0_PKjPKmiPfS7_Pif)
        .other          _Z30comprehensive_alignment_kernelPKcPKiS2_iS0_PKjPKmiPfS7_Pif,@"STO_CUDA_ENTRY STV_DEFAULT"
_Z30comprehensive_alignment_kernelPKcPKiS2_iS0_PKjPKmiPfS7_Pif:
.text._Z30comprehensive_alignment_kernelPKcPKiS2_iS0_PKjPKmiPfS7_Pif:
[----:B------:R-:W-:Y:S08]  /*0000*/  LDC R1, c[0x0][0x37c] ;  /* 0x0000df00ff017b82 */ /* 0x000ff00000000800 */
[----:B------:R-:W0:Y:S01]  /*0010*/  S2UR UR5, SR_CgaCtaId ;  /* 0x00000000000579c3 */ /* 0x000e220000008800 */
[----:B------:R-:W1:Y:S01]  /*0020*/  S2R R4, SR_TID.X ;  /* 0x0000000000047919 */ /* 0x000e620000002100 */
[----:B------:R-:W-:Y:S01]  /*0030*/  UMOV UR4, 0x400 ;  /* 0x0000040000047882 */ /* 0x000fe20000000000 */
[----:B------:R-:W-:Y:S05]  /*0040*/  BSSY.RECONVERGENT B0, `(.L_x_7) ;  /* 0x00001ab000007945 */ /* 0x000fea0003800200 */
[----:B------:R-:W1:Y:S08]  /*0050*/  LDC R5, c[0x0][0x3b8] ;  /* 0x0000ee00ff057b82 */ /* 0x000e700000000800 */
[----:B------:R-:W2:Y:S08]  /*0060*/  S2UR UR6, SR_CTAID.X ;  /* 0x00000000000679c3 */ /* 0x000eb00000002500 */
[----:B------:R-:W2:Y:S01]  /*0070*/  LDC R3, c[0x0][0x360] ;  /* 0x0000d800ff037b82 */ /* 0x000ea20000000800 */
[----:B0-----:R-:W-:Y:S01]  /*0080*/  ULEA UR4, UR5, UR4, 0x18 ;  /* 0x0000000405047291 */ /* 0x001fe2000f8ec0ff */
[----:B-1----:R-:W-:-:S05]  /*0090*/  ISETP.GE.U32.AND P0, PT, R4, R5, PT ;  /* 0x000000050400720c */ /* 0x002fca0003f06070 */
[----:B------:R-:W-:-:S05]  /*00a0*/  LEA R0, R4, UR4, 0x2 ;  /* 0x0000000404007c11 */ /* 0x000fca000f8e10ff */
[----:B------:R-:W0:Y:S03]  /*00b0*/  LDCU UR4, c[0x0][0x398] ;  /* 0x00007300ff0477ac */ /* 0x000e260008000800 */
[----:B------:R-:W-:Y:S01]  /*00c0*/  @!P0 IMAD R2, R5, 0x4, R0 ;  /* 0x0000000405028824 */ /* 0x000fe200078e0200 */
[----:B------:R1:W-:Y:S01]  /*00d0*/  @!P0 STS [R0], RZ ;  /* 0x000000ff00008388 */ /* 0x0003e20000000800 */
[----:B--2---:R-:W-:Y:S01]  /*00e0*/  IMAD R3, R3, UR6, R4 ;  /* 0x0000000603037c24 */ /* 0x004fe2000f8e0204 */
[----:B------:R-:W2:Y:S02]  /*00f0*/  LDCU.64 UR6, c[0x0][0x358] ;  /* 0x00006b00ff0677ac */ /* 0x000ea40008000a00 */
[----:B------:R1:W-:Y:S01]  /*0100*/  @!P0 STS [R2], RZ ;  /* 0x000000ff02008388 */ /* 0x0003e20000000800 */
[----:B------:R-:W-:Y:S01]  /*0110*/  BAR.SYNC.DEFER_BLOCKING 0x0 ;  /* 0x0000000000007b1d */ /* 0x000fe20000010000 */
[----:B0-----:R-:W-:-:S13]  /*0120*/  ISETP.GE.AND P0, PT, R3, UR4, PT ;  /* 0x0000000403007c0c */ /* 0x001fda000bf06270 */
[----:B-1----:R-:W-:Y:S05]  /*0130*/  @P0 BRA `(.L_x_8) ;  /* 0x00000018006c0947 */ /* 0x002fea0003800000 */
[----:B------:R-:W0:Y:S01]  /*0140*/  LDC.64 R8, c[0x0][0x390] ;  /* 0x0000e400ff087b82 */ /* 0x000e220000000a00 */
[----:B------:R-:W-:Y:S01]  /*0150*/  ISETP.GE.AND P0, PT, R5, 0x1, PT ;  /* 0x000000010500780c */ /* 0x000fe20003f06270 */
[----:B------:R-:W-:-:S06]  /*0160*/  IMAD.MOV.U32 R20, RZ, RZ, -0x1 ;  /* 0xffffffffff147424 */ /* 0x000fcc00078e00ff */
[----:B------:R-:W1:Y:S01]  /*0170*/  LDC.64 R10, c[0x0][0x388] ;  /* 0x0000e200ff0a7b82 */ /* 0x000e620000000a00 */
[----:B0-----:R-:W-:-:S04]  /*0180*/  IMAD.WIDE R8, R3, 0x4, R8 ;  /* 0x0000000403087825 */ /* 0x001fc800078e0208 */
[----:B-1----:R-:W-:Y:S01]  /*0190*/  IMAD.WIDE R10, R3, 0x4, R10 ;  /* 0x00000004030a7825 */ /* 0x002fe200078e020a */
[----:B------:R-:W-:Y:S01]  /*01a0*/  CS2R R2, SRZ ;  /* 0x0000000000027805 */ /* 0x000fe2000001ff00 */
[----:B------:R-:W-:Y:S06]  /*01b0*/  @!P0 BRA `(.L_x_9) ;  /* 0x0000001400a08947 */ /* 0x000fec0003800000 */
[----:B--2---:R-:W2:Y:S04]  /*01c0*/  LDG.E R5, desc[UR6][R10.64] ;  /* 0x000000060a057981 */ /* 0x004ea8000c1e1900 */
[----:B------:R-:W3:Y:S01]  /*01d0*/  LDG.E R4, desc[UR6][R8.64] ;  /* 0x0000000608047981 */ /* 0x000ee2000c1e1900 */
[----:B------:R-:W-:Y:S01]  /*01e0*/  BSSY.RECONVERGENT B1, `(.L_x_10) ;  /* 0x0000010000017945 */ /* 0x000fe20003800200 */
[----:B--2---:R-:W-:Y:S02]  /*01f0*/  I2FP.F32.S32 R3, R5 ;  /* 0x0000000500037245 */ /* 0x004fe40000201400 */
[----:B------:R-:W-:Y:S02]  /*0200*/  VIMNMX R6, PT, PT, R5, 0x64, PT ;  /* 0x0000006405067848 */ /* 0x000fe40003fe0100 */
[----:B------:R-:W0:Y:S02]  /*0210*/  MUFU.RCP R2, R3 ;  /* 0x0000000300027308 */ /* 0x000e240000001000 */
[----:B------:R-:W-:-:S06]  /*0220*/  I2FP.F32.S32 R0, R6 ;  /* 0x0000000600007245 */ /* 0x000fcc0000201400 */
[----:B------:R-:W1:Y:S01]  /*0230*/  FCHK P0, R0, R3 ;  /* 0x0000000300007302 */ /* 0x000e620000000000 */
[----:B0-----:R-:W-:-:S04]  /*0240*/  FFMA R7, -R3, R2, 1 ;  /* 0x3f80000003077423 */ /* 0x001fc80000000102 */
[----:B------:R-:W-:Y:S01]  /*0250*/  FFMA R13, R2, R7, R2 ;  /* 0x00000007020d7223 */ /* 0x000fe20000000002 */
[----:B---3--:R-:W-:-:S03]  /*0260*/  SHF.R.S32.HI R7, RZ, 0x1f, R4 ;  /* 0x0000001fff077819 */ /* 0x008fc60000011404 */
[----:B------:R-:W-:-:S04]  /*0270*/  FFMA R2, R0, R13, RZ ;  /* 0x0000000d00027223 */ /* 0x000fc800000000ff */
[----:B------:R-:W-:-:S04]  /*0280*/  FFMA R12, -R3, R2, R0 ;  /* 0x00000002030c7223 */ /* 0x000fc80000000100 */
[----:B------:R-:W-:Y:S01]  /*0290*/  FFMA R8, R13, R12, R2 ;  /* 0x0000000c0d087223 */ /* 0x000fe20000000002 */
[----:B-1----:R-:W-:Y:S06]  /*02a0*/  @!P0 BRA `(.L_x_11) ;  /* 0x00000000000c8947 */ /* 0x002fec0003800000 */
[----:B------:R-:W-:-:S07]  /*02b0*/  MOV R18, 0x2d0 ;  /* 0x000002d000127802 */ /* 0x000fce0000000f00 */
[----:B------:R-:W-:Y:S05]  /*02c0*/  CALL.REL.NOINC `($__internal_0_$__cuda_sm3x_div_rn_noftz_f32_slowpath) ;  /* 0x00000018004c7944 */ /* 0x000fea0003c00000 */
[----:B------:R-:W-:-:S07]  /*02d0*/  IMAD.MOV.U32 R8, RZ, RZ, R0 ;  /* 0x000000ffff087224 */ /* 0x000fce00078e0000 */
.L_x_11:
[----:B------:R-:W-:Y:S05]  /*02e0*/  BSYNC.RECONVERGENT B1 ;  /* 0x0000000000017941 */ /* 0x000fea0003800200 */
.L_x_10:
[----:B------:R-:W0:Y:S02]  /*02f0*/  LDC.64 R16, c[0x0][0x3b0] ;  /* 0x0000ec00ff107b82 */ /* 0x000e240000000a00 */
[----:B0-----:R-:W5:Y:S01]  /*0300*/  LDG.E.64 R16, desc[UR6][R16.64] ;  /* 0x0000000610107981 */ /* 0x001f62000c1e1b00 */
[----:B------:R-:W-:Y:S01]  /*0310*/  LOP3.LUT R0, R6, 0xffff, RZ, 0xc0, !PT ;  /* 0x0000ffff06007812 */ /* 0x000fe200078ec0ff */
[----:B------:R-:W-:Y:S01]  /*0320*/  IMAD.MOV.U32 R20, RZ, RZ, -0x1 ;  /* 0xffffffffff147424 */ /* 0x000fe200078e00ff */
[----:B------:R-:W-:Y:S01]  /*0330*/  CS2R R2, SRZ ;  /* 0x0000000000027805 */ /* 0x000fe2000001ff00 */
[----:B------:R-:W-:Y:S01]  /*0340*/  IMAD.MOV.U32 R9, RZ, RZ, RZ ;  /* 0x000000ffff097224 */ /* 0x000fe200078e00ff */
[----:B------:R-:W-:-:S05]  /*0350*/  SHF.R.U32.HI R0, RZ, 0x3, R0 ;  /* 0x00000003ff007819 */ /* 0x000fca0000011600 */
[----:B------:R-:W-:-:S05]  /*0360*/  IMAD.SHL.U32 R0, R0, 0x8, RZ ;  /* 0x0000000800007824 */ /* 0x000fca00078e00ff */
[----:B------:R-:W-:-:S05]  /*0370*/  LOP3.LUT R10, R0, 0x78, RZ, 0xe2, !PT ;  /* 0x00000078000a7812 */ /* 0x000fca00078ee2ff */
[----:B------:R-:W-:-:S07]  /*0380*/  IMAD.MOV R10, RZ, RZ, -R10 ;  /* 0x000000ffff0a7224 */ /* 0x000fce00078e0a0a */
.L_x_30:
[----:B------:R-:W0:Y:S01]  /*0390*/  LDC.64 R14, c[0x0][0x3b0] ;  /* 0x0000ec00ff0e7b82 */ /* 0x000e220000000a00 */
[----:B------:R-:W1:Y:S01]  /*03a0*/  LDCU UR4, c[0x0][0x3b8] ;  /* 0x00007700ff0477ac */ /* 0x000e620008000800 */
[----:B0-----:R-:W-:-:S06]  /*03b0*/  IMAD.WIDE.U32 R14, R9, 0x8, R14 ;  /* 0x00000008090e7825 */ /* 0x001fcc00078e000e */
[----:B------:R-:W2:Y:S01]  /*03c0*/  LDG.E.64 R14, desc[UR6][R14.64+0x8] ;  /* 0x000008060e0e7981 */ /* 0x000ea2000c1e1b00 */
[----:B------:R-:W-:Y:S01]  /*03d0*/  SHF.R.S32.HI R12, RZ, 0x1f, R5 ;  /* 0x0000001fff0c7819 */ /* 0x000fe20000011405 */
[----:B------:R-:W-:Y:S01]  /*03e0*/  VIADD R0, R9, 0x1 ;  /* 0x0000000109007836 */ /* 0x000fe20000000000 */
[----:B------:R-:W-:Y:S01]  /*03f0*/  BSSY.RECONVERGENT B2, `(.L_x_12) ;  /* 0x0000143000027945 */ /* 0x000fe20003800200 */
[----:B-----5:R-:W-:Y:S02]  /*0400*/  IMAD.MOV.U32 R11, RZ, RZ, R16 ;  /* 0x000000ffff0b7224 */ /* 0x020fe400078e0010 */
[----:B------:R-:W-:Y:S01]  /*0410*/  IMAD.MOV.U32 R13, RZ, RZ, R9 ;  /* 0x000000ffff0d7224 */ /* 0x000fe200078e0009 */
[----:B-1----:R-:W-:Y:S01]  /*0420*/  ISETP.NE.AND P2, PT, R0, UR4, PT ;  /* 0x0000000400007c0c */ /* 0x002fe2000bf45270 */
[----:B------:R-:W-:Y:S01]  /*0430*/  IMAD.MOV.U32 R9, RZ, RZ, R0 ;  /* 0x000000ffff097224 */ /* 0x000fe200078e0000 */
[----:B--2---:R-:W-:Y:S01]  /*0440*/  IADD3 R18, P1, PT, R14, -R16, RZ ;  /* 0x800000100e127210 */ /* 0x004fe20007f3e0ff */
[----:B------:R-:W-:-:S03]  /*0450*/  IMAD.MOV.U32 R16, RZ, RZ, R14 ;  /* 0x000000ffff107224 */ /* 0x000fc600078e000e */
[----:B------:R-:W-:Y:S01]  /*0460*/  ISETP.GE.U32.AND P0, PT, R18, R5, PT ;  /* 0x000000051200720c */ /* 0x000fe20003f06070 */
[----:B------:R-:W-:-:S05]  /*0470*/  IMAD.X R21, R15, 0x1, ~R17, P1 ;  /* 0x000000010f157824 */ /* 0x000fca00008e0e11 */
[----:B------:R-:W-:Y:S01]  /*0480*/  ISETP.GE.U32.AND.EX P0, PT, R21, R12, PT, P0 ;  /* 0x0000000c1500720c */ /* 0x000fe20003f06100 */
[----:B------:R-:W-:Y:S02]  /*0490*/  IMAD.MOV.U32 R12, RZ, RZ, R17 ;  /* 0x000000ffff0c7224 */ /* 0x000fe400078e0011 */
[----:B------:R-:W-:-:S10]  /*04a0*/  IMAD.MOV.U32 R17, RZ, RZ, R15 ;  /* 0x000000ffff117224 */ /* 0x000fd400078e000f */
[----:B------:R-:W-:Y:S05]  /*04b0*/  @!P0 BRA `(.L_x_13) ;  /* 0x0000001000d88947 */ /* 0x000fea0003800000 */
[----:B------:R-:W-:Y:S01]  /*04c0*/  IMAD.WIDE.U32 R14, R21, 0x3886594b, RZ ;  /* 0x3886594b150e7825 */ /* 0x000fe200078e00ff */
[----:B------:R-:W-:Y:S03]  /*04d0*/  BSSY.RECONVERGENT B1, `(.L_x_14) ;  /* 0x000012d000017945 */ /* 0x000fe60003800200 */
[----:B------:R-:W-:Y:S02]  /*04e0*/  IMAD.MOV.U32 R25, RZ, RZ, RZ ;  /* 0x000000ffff197224 */ /* 0x000fe400078e00ff */
[----:B------:R-:W-:-:S04]  /*04f0*/  IMAD.WIDE.U32 R14, P0, R18, 0x346dc5d6, R14 ;  /* 0x346dc5d6120e7825 */ /* 0x000fc8000780000e */
[----:B------:R-:W-:Y:S01]  /*0500*/  IMAD.WIDE.U32 R18, R18, 0x3886594b, RZ ;  /* 0x3886594b12127825 */ /* 0x000fe200078e00ff */
[----:B------:R-:W-:-:S03]  /*0510*/  IADD3.X R23, PT, PT, RZ, RZ, RZ, P0, !PT ;  /* 0x000000ffff177210 */ /* 0x000fc600007fe4ff */
[----:B------:R-:W-:Y:S01]  /*0520*/  IMAD.MOV.U32 R22, RZ, RZ, R15 ;  /* 0x000000ffff167224 */ /* 0x000fe200078e000f */
[----:B------:R-:W-:Y:S01]  /*0530*/  IADD3 RZ, P0, PT, R19, R14, RZ ;  /* 0x0000000e13ff7210 */ /* 0x000fe20007f1e0ff */
[----:B------:R-:W-:Y:S02]  /*0540*/  IMAD.MOV.U32 R15, RZ, RZ, R2 ;  /* 0x000000ffff0f7224 */ /* 0x000fe400078e0002 */
[----:B------:R-:W-:Y:S02]  /*0550*/  IMAD.MOV.U32 R14, RZ, RZ, R20 ;  /* 0x000000ffff0e7224 */ /* 0x000fe400078e0014 */
[----:B------:R-:W-:-:S04]  /*0560*/  IMAD.WIDE.U32.X R18, R21, 0x346dc5d6, R22, P0 ;  /* 0x346dc5d615127825 */ /* 0x000fc800000e0416 */
[----:B------:R-:W-:Y:S01]  /*0570*/  IMAD.MOV.U32 R23, RZ, RZ, R3 ;  /* 0x000000ffff177224 */ /* 0x000fe200078e0003 */
[----:B------:R-:W-:Y:S01]  /*0580*/  SHF.R.U64 R27, R18, 0xc, R19 ;  /* 0x0000000c121b7819 */ /* 0x000fe20000001213 */
[----:B------:R-:W-:Y:S02]  /*0590*/  IMAD.MOV.U32 R22, RZ, RZ, RZ ;  /* 0x000000ffff167224 */ /* 0x000fe400078e00ff */
[----:B------:R-:W-:Y:S01]  /*05a0*/  IMAD.MOV.U32 R2, RZ, RZ, RZ ;  /* 0x000000ffff027224 */ /* 0x000fe200078e00ff */
[----:B------:R-:W-:-:S07]  /*05b0*/  VIMNMX R27, PT, PT, R27, 0x1f4, !PT ;  /* 0x000001f41b1b7848 */ /* 0x000fce0007fe0100 */
.L_x_29:
[----:B------:R-:W-:Y:S01]  /*05c0*/  ISETP.GE.AND P0, PT, R5, 0x1, PT ;  /* 0x000000010500780c */ /* 0x000fe20003f06270 */
[----:B------:R-:W-:Y:S01]  /*05d0*/  BSSY.RECONVERGENT B3, `(.L_x_15) ;  /* 0x00000fc000037945 */ /* 0x000fe20003800200 */
[----:B------:R-:W-:Y:S02]  /*05e0*/  IMAD.MOV.U32 R3, RZ, RZ, RZ ;  /* 0x000000ffff037224 */ /* 0x000fe400078e00ff */
[----:B------:R-:W-:-:S09]  /*05f0*/  IMAD.MOV.U32 R0, RZ, RZ, RZ ;  /* 0x000000ffff007224 */ /* 0x000fd200078e00ff */
[----:B------:R-:W-:Y:S05]  /*0600*/  @!P0 BRA `(.L_x_16) ;  /* 0x0000000c00e08947 */ /* 0x000fea0003800000 */
[----:B------:R-:W-:Y:S01]  /*0610*/  ISETP.GE.AND P0, PT, R5, 0x8, PT ;  /* 0x000000080500780c */ /* 0x000fe20003f06270 */
[----:B------:R-:W-:Y:S01]  /*0620*/  BSSY.RECONVERGENT B4, `(.L_x_17) ;  /* 0x000007d000047945 */ /* 0x000fe20003800200 */
[----:B------:R-:W-:Y:S01]  /*0630*/  IADD3 R26, P1, PT, R11, R22, RZ ;  /* 0x000000160b1a7210 */ /* 0x000fe20007f3e0ff */
[----:B------:R-:W-:Y:S02]  /*0640*/  IMAD.MOV.U32 R29, RZ, RZ, RZ ;  /* 0x000000ffff1d7224 */ /* 0x000fe400078e00ff */
[----:B------:R-:W-:Y:S02]  /*0650*/  IMAD.MOV.U32 R0, RZ, RZ, RZ ;  /* 0x000000ffff007224 */ /* 0x000fe400078e00ff */
[----:B------:R-:W-:Y:S02]  /*0660*/  IMAD.MOV.U32 R3, RZ, RZ, RZ ;  /* 0x000000ffff037224 */ /* 0x000fe400078e00ff */
[----:B------:R-:W-:-:S04]  /*0670*/  IMAD.X R24, R12, 0x1, R25, P1 ;  /* 0x000000010c187824 */ /* 0x000fc800008e0619 */
[----:B------:R-:W-:Y:S05]  /*0680*/  @!P0 BRA `(.L_x_18) ;  /* 0x0000000400d88947 */ /* 0x000fea0003800000 */
[----:B------:R-:W0:Y:S01]  /*0690*/  LDCU.64 UR8, c[0x0][0x3a0] ;  /* 0x00007400ff0877ac */ /* 0x000e220008000a00 */
[----:B------:R-:W-:Y:S01]  /*06a0*/  BSSY.RECONVERGENT B5, `(.L_x_19) ;  /* 0x0000073000057945 */ /* 0x000fe20003800200 */
[----:B------:R-:W-:Y:S01]  /*06b0*/  IMAD.MOV.U32 R0, RZ, RZ, RZ ;  /* 0x000000ffff007224 */ /* 0x000fe200078e00ff */
[----:B------:R-:W-:Y:S01]  /*06c0*/  MOV R28, R10 ;  /* 0x0000000a001c7202 */ /* 0x000fe20000000f00 */
[----:B------:R-:W1:Y:S01]  /*06d0*/  LDCU.64 UR4, c[0x0][0x380] ;  /* 0x00007000ff0477ac */ /* 0x000e620008000a00 */
[----:B------:R-:W-:Y:S01]  /*06e0*/  IMAD.MOV.U32 R3, RZ, RZ, RZ ;  /* 0x000000ffff037224 */ /* 0x000fe200078e00ff */
[----:B0-----:R-:W-:Y:S02]  /*06f0*/  IADD3 R18, P3, P4, R22, UR8, R11 ;  /* 0x0000000816127c10 */ /* 0x001fe4000fc7e00b */
[----:B-1----:R-:W-:Y:S02]  /*0700*/  IADD3 R20, P0, PT, R4, UR4, RZ ;  /* 0x0000000404147c10 */ /* 0x002fe4000ff1e0ff */
[----:B------:R-:W-:-:S02]  /*0710*/  IADD3 R18, P5, PT, R18, 0x3, RZ ;  /* 0x0000000312127810 */ /* 0x000fc40007fbe0ff */
[----:B------:R-:W-:Y:S02]  /*0720*/  IADD3.X R19, PT, PT, R25, UR9, R12, P3, P4 ;  /* 0x0000000919137c10 */ /* 0x000fe40009fe840c */
[----:B------:R-:W-:-:S03]  /*0730*/  IADD3 R20, P1, PT, R20, 0x3, RZ ;  /* 0x0000000314147810 */ /* 0x000fc60007f3e0ff */
[----:B------:R-:W-:Y:S01]  /*0740*/  IMAD.X R19, RZ, RZ, R19, P5 ;  /* 0x000000ffff137224 */ /* 0x000fe200028e0613 */
[----:B------:R-:W-:-:S09]  /*0750*/  IADD3.X R21, PT, PT, RZ, UR5, R7, P1, P0 ;  /* 0x00000005ff157c10 */ /* 0x000fd20008fe0407 */
.L_x_20:
[----:B------:R-:W2:Y:S04]  /*0760*/  LDG.E.U8 R30, desc[UR6][R18.64+-0x3] ;  /* 0xfffffd06121e7981 */ /* 0x000ea8000c1e1100 */
[----:B------:R-:W3:Y:S04]  /*0770*/  LDG.E.U8 R29, desc[UR6][R20.64+-0x3] ;  /* 0xfffffd06141d7981 */ /* 0x000ee8000c1e1100 */
[----:B------:R-:W4:Y:S04]  /*0780*/  LDG.E.U8 R36, desc[UR6][R18.64+-0x2] ;  /* 0xfffffe0612247981 */ /* 0x000f28000c1e1100 */
[----:B------:R-:W5:Y:S04]  /*0790*/  LDG.E.U8 R35, desc[UR6][R20.64+-0x2] ;  /* 0xfffffe0614237981 */ /* 0x000f68000c1e1100 */
[----:B------:R-:W5:Y:S04]  /*07a0*/  LDG.E.U8 R33, desc[UR6][R18.64+-0x1] ;  /* 0xffffff0612217981 */ /* 0x000f68000c1e1100 */
[----:B------:R-:W5:Y:S04]  /*07b0*/  LDG.E.U8 R34, desc[UR6][R20.64+-0x1] ;  /* 0xffffff0614227981 */ /* 0x000f68000c1e1100 */
[----:B------:R-:W5:Y:S04]  /*07c0*/  LDG.E.U8 R32, desc[UR6][R18.64] ;  /* 0x0000000612207981 */ /* 0x000f68000c1e1100 */
[----:B------:R-:W5:Y:S01]  /*07d0*/  LDG.E.U8 R31, desc[UR6][R20.64] ;  /* 0x00000006141f7981 */ /* 0x000f62000c1e1100 */
[----:B--2---:R-:W-:-:S04]  /*07e0*/  ISETP.NE.AND P1, PT, R30, 0x4e, PT ;  /* 0x0000004e1e00780c */ /* 0x004fc80003f25270 */
[----:B---3--:R-:W-:-:S04]  /*07f0*/  ISETP.EQ.OR P1, PT, R29, 0x4e, !P1 ;  /* 0x0000004e1d00780c */ /* 0x008fc80004f22670 */
[CC--:B------:R-:W-:Y:S02]  /*0800*/  ISETP.NE.OR P6, PT, R29.reuse, R30.reuse, P1 ;  /* 0x0000001e1d00720c */ /* 0x0c0fe40000fc5670 */
[----:B------:R-:W-:-:S07]  /*0810*/  ISETP.NE.AND P5, PT, R29, R30, !P1 ;  /* 0x0000001e1d00720c */ /* 0x000fce0004fa5270 */
[----:B------:R-:W-:-:S04]  /*0820*/  @!P1 VIADD R30, R0, 0x1 ;  /* 0x00000001001e9836 */ /* 0x000fc80000000000 */
[----:B------:R-:W-:Y:S02]  /*0830*/  @!P6 IMAD.MOV R30, RZ, RZ, R0 ;  /* 0x000000ffff1ee224 */ /* 0x000fe400078e0200 */
[----:B------:R-:W-:Y:S02]  /*0840*/  @!P1 VIADD R29, R3, 0x1 ;  /* 0x00000001031d9836 */ /* 0x000fe40000000000 */
[----:B------:R-:W-:Y:S02]  /*0850*/  @P5 IMAD.MOV R29, RZ, RZ, R3 ;  /* 0x000000ffff1d5224 */ /* 0x000fe400078e0203 */
[----:B------:R-:W-:Y:S02]  /*0860*/  @!P1 IMAD.MOV.U32 R0, RZ, RZ, R30 ;  /* 0x000000ffff009224 */ /* 0x000fe400078e001e */
[----:B------:R-:W2:Y:S01]  /*0870*/  LDG.E.U8 R30, desc[UR6][R18.64+0x1] ;  /* 0x00000106121e7981 */ /* 0x000ea2000c1e1100 */
[----:B------:R-:W-:-:S03]  /*0880*/  @!P1 IMAD.MOV.U32 R3, RZ, RZ, R29 ;  /* 0x000000ffff039224 */ /* 0x000fc600078e001d */
[----:B------:R-:W3:Y:S01]  /*0890*/  LDG.E.U8 R29, desc[UR6][R20.64+0x1] ;  /* 0x00000106141d7981 */ /* 0x000ee2000c1e1100 */
[----:B----4-:R-:W-:-:S04]  /*08a0*/  ISETP.NE.AND P3, PT, R36, 0x4e, PT ;  /* 0x0000004e2400780c */ /* 0x010fc80003f65270 */
[----:B-----5:R-:W-:-:S04]  /*08b0*/  ISETP.EQ.OR P3, PT, R35, 0x4e, !P3 ;  /* 0x0000004e2300780c */ /* 0x020fc80005f62670 */
[-C--:B------:R-:W-:Y:S02]  /*08c0*/  ISETP.NE.AND P0, PT, R35, R36.reuse, !P3 ;  /* 0x000000242300720c */ /* 0x080fe40005f05270 */
[----:B------:R-:W-:Y:S02]  /*08d0*/  ISETP.NE.AND P1, PT, R33, 0x4e, PT ;  /* 0x0000004e2100780c */ /* 0x000fe40003f25270 */
[----:B------:R-:W-:Y:S02]  /*08e0*/  ISETP.NE.OR P4, PT, R35, R36, P3 ;  /* 0x000000242300720c */ /* 0x000fe40001f85670 */
[----:B------:R-:W-:-:S04]  /*08f0*/  ISETP.EQ.OR P1, PT, R34, 0x4e, !P1 ;  /* 0x0000004e2200780c */ /* 0x000fc80004f22670 */
[CC--:B------:R-:W-:Y:S02]  /*0900*/  ISETP.NE.AND P5, PT, R34.reuse, R33.reuse, !P1 ;  /* 0x000000212200720c */ /* 0x0c0fe40004fa5270 */
[----:B------:R-:W-:Y:S01]  /*0910*/  ISETP.NE.OR P6, PT, R34, R33, P1 ;  /* 0x000000212200720c */ /* 0x000fe20000fc5670 */
[----:B------:R-:W-:Y:S02]  /*0920*/  @!P3 VIADD R33, R3, 0x1 ;  /* 0x000000010321b836 */ /* 0x000fe40000000000 */
[----:B------:R-:W-:Y:S01]  /*0930*/  @P0 IMAD.MOV R33, RZ, RZ, R3 ;  /* 0x000000ffff210224 */ /* 0x000fe200078e0203 */
[----:B------:R-:W-:-:S03]  /*0940*/  ISETP.NE.AND P0, PT, R32, 0x4e, PT ;  /* 0x0000004e2000780c */ /* 0x000fc60003f05270 */
[----:B------:R-:W-:Y:S02]  /*0950*/  @!P3 IMAD.MOV.U32 R3, RZ, RZ, R33 ;  /* 0x000000ffff03b224 */ /* 0x000fe400078e0021 */
[----:B------:R-:W-:Y:S01]  /*0960*/  @!P3 VIADD R33, R0, 0x1 ;  /* 0x000000010021b836 */ /* 0x000fe20000000000 */
[----:B------:R-:W-:Y:S01]  /*0970*/  ISETP.EQ.OR P0, PT, R31, 0x4e, !P0 ;  /* 0x0000004e1f00780c */ /* 0x000fe20004702670 */
[----:B------:R-:W-:-:S03]  /*0980*/  @!P4 IMAD.MOV R33, RZ, RZ, R0 ;  /* 0x000000ffff21c224 */ /* 0x000fc600078e0200 */
[CC--:B------:R-:W-:Y:S01]  /*0990*/  ISETP.NE.AND P4, PT, R31.reuse, R32.reuse, !P0 ;  /* 0x000000201f00720c */ /* 0x0c0fe20004785270 */
[----:B------:R-:W-:Y:S01]  /*09a0*/  @!P3 IMAD.MOV.U32 R0, RZ, RZ, R33 ;  /* 0x000000ffff00b224 */ /* 0x000fe200078e0021 */
[----:B------:R-:W-:Y:S02]  /*09b0*/  ISETP.NE.OR P3, PT, R31, R32, P0 ;  /* 0x000000201f00720c */ /* 0x000fe40000765670 */
[----:B------:R-:W4:Y:S01]  /*09c0*/  LDG.E.U8 R31, desc[UR6][R18.64+0x2] ;  /* 0x00000206121f7981 */ /* 0x000f22000c1e1100 */
[----:B------:R-:W-:Y:S01]  /*09d0*/  @!P1 IADD3 R33, PT, PT, R3, 0x1, RZ ;  /* 0x0000000103219810 */ /* 0x000fe20007ffe0ff */
[----:B------:R-:W-:Y:S02]  /*09e0*/  @P5 IMAD.MOV R33, RZ, RZ, R3 ;  /* 0x000000ffff215224 */ /* 0x000fe400078e0203 */
[----:B------:R-:W5:Y:S02]  /*09f0*/  LDG.E.U8 R32, desc[UR6][R20.64+0x2] ;  /* 0x0000020614207981 */ /* 0x000f64000c1e1100 */
[----:B------:R-:W-:-:S02]  /*0a00*/  @!P1 IMAD.MOV.U32 R3, RZ, RZ, R33 ;  /* 0x000000ffff039224 */ /* 0x000fc400078e0021 */
[----:B------:R-:W-:Y:S02]  /*0a10*/  @!P1 VIADD R33, R0, 0x1 ;  /* 0x0000000100219836 */ /* 0x000fe40000000000 */
[----:B------:R-:W-:-:S04]  /*0a20*/  @!P6 IMAD.MOV R33, RZ, RZ, R0 ;  /* 0x000000ffff21e224 */ /* 0x000fc800078e0200 */
[----:B------:R-:W-:Y:S02]  /*0a30*/  @!P1 IMAD.MOV.U32 R0, RZ, RZ, R33 ;  /* 0x000000ffff009224 */ /* 0x000fe400078e0021 */
[----:B------:R-:W5:Y:S02]  /*0a40*/  LDG.E.U8 R33, desc[UR6][R18.64+0x3] ;  /* 0x0000030612217981 */ /* 0x000f64000c1e1100 */
[----:B------:R-:W-:Y:S02]  /*0a50*/  @!P0 VIADD R34, R0, 0x1 ;  /* 0x0000000100228836 */ /* 0x000fe40000000000 */
[----:B------:R-:W-:-:S04]  /*0a60*/  @!P3 IMAD.MOV R34, RZ, RZ, R0 ;  /* 0x000000ffff22b224 */ /* 0x000fc800078e0200 */
[----:B------:R-:W-:Y:S02]  /*0a70*/  @!P0 IMAD.MOV.U32 R0, RZ, RZ, R34 ;  /* 0x000000ffff008224 */ /* 0x000fe400078e0022 */
[----:B------:R-:W5:Y:S01]  /*0a80*/  LDG.E.U8 R34, desc[UR6][R18.64+0x4] ;  /* 0x0000040612227981 */ /* 0x000f62000c1e1100 */
[----:B--2---:R-:W-:-:S04]  /*0a90*/  ISETP.NE.AND P5, PT, R30, 0x4e, PT ;  /* 0x0000004e1e00780c */ /* 0x004fc80003fa5270 */
[----:B---3--:R-:W-:-:S04]  /*0aa0*/  ISETP.EQ.OR P1, PT, R29, 0x4e, !P5 ;  /* 0x0000004e1d00780c */ /* 0x008fc80006f22670 */
[CC--:B------:R-:W-:Y:S02]  /*0ab0*/  ISETP.NE.AND P5, PT, R29.reuse, R30.reuse, !P1 ;  /* 0x0000001e1d00720c */ /* 0x0c0fe40004fa5270 */
[----:B------:R-:W-:Y:S02]  /*0ac0*/  ISETP.NE.OR P6, PT, R29, R30, P1 ;  /* 0x0000001e1d00720c */ /* 0x000fe40000fc5670 */
[----:B------:R-:W2:Y:S01]  /*0ad0*/  LDG.E.U8 R30, desc[UR6][R20.64+0x3] ;  /* 0x00000306141e7981 */ /* 0x000ea2000c1e1100 */
[----:B------:R-:W-:Y:S02]  /*0ae0*/  @!P0 VIADD R29, R3, 0x1 ;  /* 0x00000001031d8836 */ /* 0x000fe40000000000 */
[----:B------:R-:W-:-:S04]  /*0af0*/  @P4 IMAD.MOV R29, RZ, RZ, R3 ;  /* 0x000000ffff1d4224 */ /* 0x000fc800078e0203 */
[----:B------:R-:W-:Y:S02]  /*0b00*/  @!P0 IMAD.MOV.U32 R3, RZ, RZ, R29 ;  /* 0x000000ffff038224 */ /* 0x000fe400078e001d */
[----:B------:R-:W3:Y:S01]  /*0b10*/  LDG.E.U8 R29, desc[UR6][R20.64+0x4] ;  /* 0x00000406141d7981 */ /* 0x000ee2000c1e1100 */
[----:B----4-:R-:W-:-:S04]  /*0b20*/  ISETP.NE.AND P0, PT, R31, 0x4e, PT ;  /* 0x0000004e1f00780c */ /* 0x010fc80003f05270 */
[----:B-----5:R-:W-:-:S04]  /*0b30*/  ISETP.EQ.OR P0, PT, R32, 0x4e, !P0 ;  /* 0x0000004e2000780c */ /* 0x020fc80004702670 */
[CC--:B------:R-:W-:Y:S02]  /*0b40*/  ISETP.NE.AND P4, PT, R32.reuse, R31.reuse, !P0 ;  /* 0x0000001f2000720c */ /* 0x0c0fe40004785270 */
[----:B------:R-:W-:Y:S01]  /*0b50*/  ISETP.NE.OR P3, PT, R32, R31, P0 ;  /* 0x0000001f2000720c */ /* 0x000fe20000765670 */
[----:B------:R-:W-:Y:S02]  /*0b60*/  @!P1 VIADD R31, R3, 0x1 ;  /* 0x00000001031f9836 */ /* 0x000fe40000000000 */
[----:B------:R-:W-:Y:S01]  /*0b70*/  @P5 IMAD.MOV R31, RZ, RZ, R3 ;  /* 0x000000ffff1f5224 */ /* 0x000fe200078e0203 */
[----:B------:R-:W-:-:S03]  /*0b80*/  ISETP.NE.AND P5, PT, R33, 0x4e, PT ;  /* 0x0000004e2100780c */ /* 0x000fc60003fa5270 */
[----:B------:R-:W-:Y:S01]  /*0b90*/  @!P1 IMAD.MOV.U32 R3, RZ, RZ, R31 ;  /* 0x000000ffff039224 */ /* 0x000fe200078e001f */
[----:B------:R-:W-:Y:S01]  /*0ba0*/  @!P1 IADD3 R31, PT, PT, R0, 0x1, RZ ;  /* 0x00000001001f9810 */ /* 0x000fe20007ffe0ff */
[----:B------:R-:W-:-:S04]  /*0bb0*/  @!P6 IMAD.MOV R31, RZ, RZ, R0 ;  /* 0x000000ffff1fe224 */ /* 0x000fc800078e0200 */
[----:B------:R-:W-:-:S04]  /*0bc0*/  @!P1 IMAD.MOV.U32 R0, RZ, RZ, R31 ;  /* 0x000000ffff009224 */ /* 0x000fc800078e001f */
[----:B------:R-:W-:Y:S02]  /*0bd0*/  @!P0 VIADD R31, R0, 0x1 ;  /* 0x00000001001f8836 */ /* 0x000fe40000000000 */
[----:B------:R-:W-:Y:S01]  /*0be0*/  @!P3 IMAD.MOV R31, RZ, RZ, R0 ;  /* 0x000000ffff1fb224 */ /* 0x000fe200078e0200 */
[----:B------:R-:W-:Y:S01]  /*0bf0*/  ISETP.NE.AND P3, PT, R34, 0x4e, PT ;  /* 0x0000004e2200780c */ /* 0x000fe20003f65270 */
[----:B------:R-:W-:Y:S02]  /*0c00*/  VIADD R28, R28, 0x8 ;  /* 0x000000081c1c7836 */ /* 0x000fe40000000000 */
[----:B------:R-:W-:Y:S01]  /*0c10*/  @!P0 IMAD.MOV.U32 R0, RZ, RZ, R31 ;  /* 0x000000ffff008224 */ /* 0x000fe200078e001f */
[----:B--2---:R-:W-:-:S04]  /*0c20*/  ISETP.EQ.OR P5, PT, R30, 0x4e, !P5 ;  /* 0x0000004e1e00780c */ /* 0x004fc80006fa2670 */
[CC--:B------:R-:W-:Y:S02]  /*0c30*/  ISETP.NE.OR P6, PT, R30.reuse, R33.reuse, P5 ;  /* 0x000000211e00720c */ /* 0x0c0fe40002fc5670 */
[----:B------:R-:W-:Y:S01]  /*0c40*/  ISETP.NE.AND P1, PT, R30, R33, !P5 ;  /* 0x000000211e00720c */ /* 0x000fe20006f25270 */
[----:B------:R-:W-:Y:S02]  /*0c50*/  @!P0 VIADD R30, R3, 0x1 ;  /* 0x00000001031e8836 */ /* 0x000fe40000000000 */
[----:B------:R-:W-:-:S04]  /*0c60*/  @P4 IMAD.MOV R30, RZ, RZ, R3 ;  /* 0x000000ffff1e4224 */ /* 0x000fc800078e0203 */
[----:B------:R-:W-:Y:S01]  /*0c70*/  @!P0 IMAD.MOV.U32 R3, RZ, RZ, R30 ;  /* 0x000000ffff038224 */ /* 0x000fe200078e001e */
[----:B---3--:R-:W-:Y:S01]  /*0c80*/  ISETP.EQ.OR P0, PT, R29, 0x4e, !P3 ;  /* 0x0000004e1d00780c */ /* 0x008fe20005f02670 */
[----:B------:R-:W-:Y:S02]  /*0c90*/  @!P5 VIADD R31, R0, 0x1 ;  /* 0x00000001001fd836 */ /* 0x000fe40000000000 */
[----:B------:R-:W-:Y:S01]  /*0ca0*/  @!P5 VIADD R30, R3, 0x1 ;  /* 0x00000001031ed836 */ /* 0x000fe20000000000 */
[CC--:B------:R-:W-:Y:S01]  /*0cb0*/  ISETP.NE.AND P3, PT, R29.reuse, R34.reuse, !P0 ;  /* 0x000000221d00720c */ /* 0x0c0fe20004765270 */
[----:B------:R-:W-:Y:S01]  /*0cc0*/  @!P6 IMAD.MOV R31, RZ, RZ, R0 ;  /* 0x000000ffff1fe224 */ /* 0x000fe200078e0200 */
[----:B------:R-:W-:Y:S01]  /*0cd0*/  ISETP.NE.OR P4, PT, R29, R34, P0 ;  /* 0x000000221d00720c */ /* 0x000fe20000785670 */
[----:B------:R-:W-:Y:S01]  /*0ce0*/  @P1 IMAD.MOV R30, RZ, RZ, R3 ;  /* 0x000000ffff1e1224 */ /* 0x000fe200078e0203 */
[----:B------:R-:W-:Y:S01]  /*0cf0*/  ISETP.NE.AND P6, PT, R28, RZ, PT ;  /* 0x000000ff1c00720c */ /* 0x000fe20003fc5270 */
[----:B------:R-:W-:-:S03]  /*0d00*/  @!P5 IMAD.MOV.U32 R0, RZ, RZ, R31 ;  /* 0x000000ffff00d224 */ /* 0x000fc600078e001f */
[----:B------:R-:W-:Y:S01]  /*0d10*/  @!P5 MOV R3, R30 ;  /* 0x0000001e0003d202 */ /* 0x000fe20000000f00 */
[----:B------:R-:W-:Y:S01]  /*0d20*/  @!P0 VIADD R30, R0, 0x1 ;  /* 0x00000001001e8836 */ /* 0x000fe20000000000 */
[----:B------:R-:W-:Y:S02]  /*0d30*/  IADD3 R20, P1, PT, R20, 0x8, RZ ;  /* 0x0000000814147810 */ /* 0x000fe40007f3e0ff */
[----:B------:R-:W-:Y:S01]  /*0d40*/  IADD3 R18, P5, PT, R18, 0x8, RZ ;  /* 0x0000000812127810 */ /* 0x000fe20007fbe0ff */
[----:B------:R-:W-:Y:S02]  /*0d50*/  @!P0 VIADD R29, R3, 0x1 ;  /* 0x00000001031d8836 */ /* 0x000fe40000000000 */
[----:B------:R-:W-:Y:S02]  /*0d60*/  @P3 IMAD.MOV R29, RZ, RZ, R3 ;  /* 0x000000ffff1d3224 */ /* 0x000fe400078e0203 */
[----:B------:R-:W-:Y:S02]  /*0d70*/  @!P4 IMAD.MOV R30, RZ, RZ, R0 ;  /* 0x000000ffff1ec224 */ /* 0x000fe400078e0200 */
[----:B------:R-:W-:-:S02]  /*0d80*/  IMAD.X R21, RZ, RZ, R21, P1 ;  /* 0x000000ffff157224 */ /* 0x000fc400008e0615 */
[----:B------:R-:W-:Y:S02]  /*0d90*/  IMAD.X R19, RZ, RZ, R19, P5 ;  /* 0x000000ffff137224 */ /* 0x000fe400028e0613 */
[----:B------:R-:W-:Y:S02]  /*0da0*/  @!P0 IMAD.MOV.U32 R3, RZ, RZ, R29 ;  /* 0x000000ffff038224 */ /* 0x000fe400078e001d */
[----:B------:R-:W-:Y:S01]  /*0db0*/  @!P0 IMAD.MOV.U32 R0, RZ, RZ, R30 ;  /* 0x000000ffff008224 */ /* 0x000fe200078e001e */
[----:B------:R-:W-:Y:S06]  /*0dc0*/  @P6 BRA `(.L_x_20) ;  /* 0xfffffff800646947 */ /* 0x000fec000383ffff */
[----:B------:R-:W-:Y:S05]  /*0dd0*/  BSYNC.RECONVERGENT B5 ;  /* 0x0000000000057941 */ /* 0x000fea0003800200 */
.L_x_19:
[----:B------:R-:W-:-:S07]  /*0de0*/  LOP3.LUT R29, R6, 0x78, RZ, 0xc0, !PT ;  /* 0x00000078061d7812 */ /* 0x000fce00078ec0ff */
.L_x_18:
[----:B------:R-:W-:Y:S05]  /*0df0*/  BSYNC.RECONVERGENT B4 ;  /* 0x0000000000047941 */ /* 0x000fea0003800200 */
.L_x_17:
[----:B------:R-:W-:-:S04]  /*0e00*/  LOP3.LUT R18, R6, 0x7, RZ, 0xc0, !PT ;  /* 0x0000000706127812 */ /* 0x000fc800078ec0ff */
[----:B------:R-:W-:-:S13]  /*0e10*/  ISETP.NE.AND P0, PT, R18, RZ, PT ;  /* 0x000000ff1200720c */ /* 0x000fda0003f05270 */
[----:B------:R-:W-:Y:S05]  /*0e20*/  @!P0 BRA `(.L_x_16) ;  /* 0x0000000400d88947 */ /* 0x000fea0003800000 */
[----:B------:R-:W-:Y:S01]  /*0e30*/  VIADD R18, R18, 0xffffffff ;  /* 0xffffffff12127836 */ /* 0x000fe20000000000 */
[----:B------:R-:W-:Y:S04]  /*0e40*/  BSSY.RECONVERGENT B4, `(.L_x_21) ;  /* 0x000003a000047945 */ /* 0x000fe80003800200 */
[----:B------:R-:W-:-:S13]  /*0e50*/  ISETP.GE.U32.AND P0, PT, R18, 0x3, PT ;  /* 0x000000031200780c */ /* 0x000fda0003f06070 */
[----:B------:R-:W-:Y:S05]  /*0e60*/  @!P0 BRA `(.L_x_22) ;  /* 0x0000000000dc8947 */ /* 0x000fea0003800000 */
[----:B------:R-:W0:Y:S01]  /*0e70*/  LDCU.64 UR8, c[0x0][0x3a0] ;  /* 0x00007400ff0877ac */ /* 0x000e220008000a00 */
[----:B------:R-:W1:Y:S01]  /*0e80*/  LDCU.64 UR4, c[0x0][0x380] ;  /* 0x00007000ff0477ac */ /* 0x000e620008000a00 */
[----:B0-----:R-:W-:Y:S02]  /*0e90*/  IADD3 R18, P3, P4, R26, UR8, R29 ;  /* 0x000000081a127c10 */ /* 0x001fe4000fc7e01d */
[----:B-1----:R-:W-:Y:S02]  /*0ea0*/  IADD3 R20, P0, P1, R29, UR4, R4 ;  /* 0x000000041d147c10 */ /* 0x002fe4000f91e004 */
[----:B------:R-:W-:Y:S02]  /*0eb0*/  IADD3.X R19, PT, PT, R24, UR9, RZ, P3, P4 ;  /* 0x0000000918137c10 */ /* 0x000fe40009fe84ff */
[----:B------:R-:W-:-:S03]  /*0ec0*/  IADD3.X R21, PT, PT, RZ, UR5, R7, P0, P1 ;  /* 0x00000005ff157c10 */ /* 0x000fc600087e2407 */
[----:B------:R-:W2:Y:S04]  /*0ed0*/  LDG.E.U8 R37, desc[UR6][R18.64] ;  /* 0x0000000612257981 */ /* 0x000ea8000c1e1100 */
[----:B------:R-:W3:Y:S04]  /*0ee0*/  LDG.E.U8 R34, desc[UR6][R20.64] ;  /* 0x0000000614227981 */ /* 0x000ee8000c1e1100 */
[----:B------:R-:W4:Y:S04]  /*0ef0*/  LDG.E.U8 R28, desc[UR6][R18.64+0x1] ;  /* 0x00000106121c7981 */ /* 0x000f28000c1e1100 */
[----:B------:R-:W5:Y:S04]  /*0f00*/  LDG.E.U8 R31, desc[UR6][R20.64+0x1] ;  /* 0x00000106141f7981 */ /* 0x000f68000c1e1100 */
[----:B------:R-:W5:Y:S04]  /*0f10*/  LDG.E.U8 R30, desc[UR6][R18.64+0x2] ;  /* 0x00000206121e7981 */ /* 0x000f68000c1e1100 */
[----:B------:R-:W5:Y:S04]  /*0f20*/  LDG.E.U8 R33, desc[UR6][R20.64+0x2] ;  /* 0x0000020614217981 */ /* 0x000f68000c1e1100 */
[----:B------:R0:W5:Y:S04]  /*0f30*/  LDG.E.U8 R32, desc[UR6][R18.64+0x3] ;  /* 0x0000030612207981 */ /* 0x000168000c1e1100 */
[----:B------:R-:W5:Y:S01]  /*0f40*/  LDG.E.U8 R35, desc[UR6][R20.64+0x3] ;  /* 0x0000030614237981 */ /* 0x000f62000c1e1100 */
[----:B------:R-:W-:Y:S01]  /*0f50*/  VIADD R29, R29, 0x4 ;  /* 0x000000041d1d7836 */ /* 0x000fe20000000000 */
[----:B--2---:R-:W-:-:S04]  /*0f60*/  ISETP.NE.AND P1, PT, R37, 0x4e, PT ;  /* 0x0000004e2500780c */ /* 0x004fc80003f25270 */
[----:B---3--:R-:W-:-:S04]  /*0f70*/  ISETP.EQ.OR P1, PT, R34, 0x4e, !P1 ;  /* 0x0000004e2200780c */ /* 0x008fc80004f22670 */
[CC--:B------:R-:W-:Y:S02]  /*0f80*/  ISETP.NE.OR P6, PT, R34.reuse, R37.reuse, P1 ;  /* 0x000000252200720c */ /* 0x0c0fe40000fc5670 */
[----:B------:R-:W-:Y:S02]  /*0f90*/  ISETP.NE.AND P5, PT, R34, R37, !P1 ;  /* 0x000000252200720c */ /* 0x000fe40004fa5270 */
[----:B----4-:R-:W-:-:S04]  /*0fa0*/  ISETP.NE.AND P0, PT, R28, 0x4e, PT ;  /* 0x0000004e1c00780c */ /* 0x010fc80003f05270 */
[----:B-----5:R-:W-:Y:S01]  /*0fb0*/  ISETP.EQ.OR P0, PT, R31, 0x4e, !P0 ;  /* 0x0000004e1f00780c */ /* 0x020fe20004702670 */
[C---:B------:R-:W-:Y:S02]  /*0fc0*/  @!P1 VIADD R36, R0.reuse, 0x1 ;  /* 0x0000000100249836 */ /* 0x040fe40000000000 */
[----:B------:R-:W-:Y:S01]  /*0fd0*/  @!P1 VIADD R34, R3, 0x1 ;  /* 0x0000000103229836 */ /* 0x000fe20000000000 */
[CC--:B------:R-:W-:Y:S02]  /*0fe0*/  ISETP.NE.AND P4, PT, R31.reuse, R28.reuse, !P0 ;  /* 0x0000001c1f00720c */ /* 0x0c0fe40004785270 */
[----:B------:R-:W-:Y:S01]  /*0ff0*/  ISETP.NE.OR P3, PT, R31, R28, P0 ;  /* 0x0000001c1f00720c */ /* 0x000fe20000765670 */
[----:B------:R-:W-:Y:S01]  /*1000*/  @P5 IMAD.MOV R34, RZ, RZ, R3 ;  /* 0x000000ffff225224 */ /* 0x000fe200078e0203 */
[----:B------:R-:W-:Y:S02]  /*1010*/  @!P6 IADD3 R36, PT, PT, R0, RZ, RZ ;  /* 0x000000ff0024e210 */ /* 0x000fe40007ffe0ff */
[----:B------:R-:W-:Y:S01]  /*1020*/  ISETP.NE.AND P5, PT, R30, 0x4e, PT ;  /* 0x0000004e1e00780c */ /* 0x000fe20003fa5270 */
[----:B------:R-:W-:-:S02]  /*1030*/  @!P1 IMAD.MOV.U32 R3, RZ, RZ, R34 ;  /* 0x000000ffff039224 */ /* 0x000fc400078e0022 */
[----:B------:R-:W-:Y:S01]  /*1040*/  @!P1 IMAD.MOV.U32 R0, RZ, RZ, R36 ;  /* 0x000000ffff009224 */ /* 0x000fe200078e0024 */
[----:B------:R-:W-:Y:S01]  /*1050*/  ISETP.EQ.OR P1, PT, R33, 0x4e, !P5 ;  /* 0x0000004e2100780c */ /* 0x000fe20006f22670 */
[----:B0-----:R-:W-:Y:S02]  /*1060*/  @!P0 VIADD R18, R3, 0x1 ;  /* 0x0000000103128836 */ /* 0x001fe40000000000 */
[----:B------:R-:W-:Y:S01]  /*1070*/  @!P0 VIADD R19, R0, 0x1 ;  /* 0x0000000100138836 */ /* 0x000fe20000000000 */
[CC--:B------:R-:W-:Y:S01]  /*1080*/  ISETP.NE.OR P6, PT, R33.reuse, R30.reuse, P1 ;  /* 0x0000001e2100720c */ /* 0x0c0fe20000fc5670 */
[----:B------:R-:W-:Y:S01]  /*1090*/  @P4 IMAD.MOV R18, RZ, RZ, R3 ;  /* 0x000000ffff124224 */ /* 0x000fe200078e0203 */
[----:B------:R-:W-:Y:S01]  /*10a0*/  ISETP.NE.AND P5, PT, R33, R30, !P1 ;  /* 0x0000001e2100720c */ /* 0x000fe20004fa5270 */
[----:B------:R-:W-:Y:S01]  /*10b0*/  @!P3 IMAD.MOV R19, RZ, RZ, R0 ;  /* 0x000000ffff13b224 */ /* 0x000fe200078e0200 */
[----:B------:R-:W-:Y:S01]  /*10c0*/  ISETP.NE.AND P3, PT, R32, 0x4e, PT ;  /* 0x0000004e2000780c */ /* 0x000fe20003f65270 */
[----:B------:R-:W-:-:S02]  /*10d0*/  @!P0 IMAD.MOV.U32 R3, RZ, RZ, R18 ;  /* 0x000000ffff038224 */ /* 0x000fc400078e0012 */
[----:B------:R-:W-:Y:S01]  /*10e0*/  @!P0 IMAD.MOV.U32 R0, RZ, RZ, R19 ;  /* 0x000000ffff008224 */ /* 0x000fe200078e0013 */
[----:B------:R-:W-:Y:S01]  /*10f0*/  ISETP.EQ.OR P0, PT, R35, 0x4e, !P3 ;  /* 0x0000004e2300780c */ /* 0x000fe20005f02670 */
[----:B------:R-:W-:Y:S02]  /*1100*/  @!P1 VIADD R18, R3, 0x1 ;  /* 0x0000000103129836 */ /* 0x000fe40000000000 */
[----:B------:R-:W-:Y:S01]  /*1110*/  @!P1 VIADD R19, R0, 0x1 ;  /* 0x0000000100139836 */ /* 0x000fe20000000000 */
[CC--:B------:R-:W-:Y:S01]  /*1120*/  ISETP.NE.AND P3, PT, R35.reuse, R32.reuse, !P0 ;  /* 0x000000202300720c */ /* 0x0c0fe20004765270 */
[----:B------:R-:W-:Y:S01]  /*1130*/  @!P6 IMAD.MOV R19, RZ, RZ, R0 ;  /* 0x000000ffff13e224 */ /* 0x000fe200078e0200 */
[----:B------:R-:W-:Y:S01]  /*1140*/  ISETP.NE.OR P4, PT, R35, R32, P0 ;  /* 0x000000202300720c */ /* 0x000fe20000785670 */
[----:B------:R-:W-:-:S03]  /*1150*/  @P5 IMAD.MOV R18, RZ, RZ, R3 ;  /* 0x000000ffff125224 */ /* 0x000fc600078e0203 */
[----:B------:R-:W-:Y:S01]  /*1160*/  @!P1 MOV R0, R19 ;  /* 0x0000001300009202 */ /* 0x000fe20000000f00 */
[----:B------:R-:W-:-:S04]  /*1170*/  @!P1 IMAD.MOV.U32 R3, RZ, RZ, R18 ;  /* 0x000000ffff039224 */ /* 0x000fc800078e0012 */
[----:B------:R-:W-:Y:S02]  /*1180*/  @!P0 VIADD R18, R3, 0x1 ;  /* 0x0000000103128836 */ /* 0x000fe40000000000 */
[----:B------:R-:W-:Y:S02]  /*1190*/  @!P0 VIADD R19, R0, 0x1 ;  /* 0x0000000100138836 */ /* 0x000fe40000000000 */
[----:B------:R-:W-:Y:S02]  /*11a0*/  @P3 IMAD.MOV R18, RZ, RZ, R3 ;  /* 0x000000ffff123224 */ /* 0x000fe400078e0203 */
[----:B------:R-:W-:Y:S02]  /*11b0*/  @!P4 IMAD.MOV R19, RZ, RZ, R0 ;  /* 0x000000ffff13c224 */ /* 0x000fe400078e0200 */
[----:B------:R-:W-:Y:S02]  /*11c0*/  @!P0 IMAD.MOV.U32 R3, RZ, RZ, R18 ;  /* 0x000000ffff038224 */ /* 0x000fe400078e0012 */
[----:B------:R-:W-:-:S07]  /*11d0*/  @!P0 IMAD.MOV.U32 R0, RZ, RZ, R19 ;  /* 0x000000ffff008224 */ /* 0x000fce00078e0013 */
.L_x_22:
[----:B------:R-:W-:Y:S05]  /*11e0*/  BSYNC.RECONVERGENT B4 ;  /* 0x0000000000047941 */ /* 0x000fea0003800200 */
.L_x_21:
[----:B------:R-:W-:-:S04]  /*11f0*/  LOP3.LUT R18, R6, 0x3, RZ, 0xc0, !PT ;  /* 0x0000000306127812 */ /* 0x000fc800078ec0ff */
[----:B------:R-:W-:-:S13]  /*1200*/  ISETP.NE.AND P0, PT, R18, RZ, PT ;  /* 0x000000ff1200720c */ /* 0x000fda0003f05270 */
[----:B------:R-:W-:Y:S05]  /*1210*/  @!P0 BRA `(.L_x_16) ;  /* 0x0000000000dc8947 */ /* 0x000fea0003800000 */
[----:B------:R-:W-:Y:S01]  /*1220*/  ISETP.NE.AND P0, PT, R18, 0x1, PT ;  /* 0x000000011200780c */ /* 0x000fe20003f05270 */
[----:B------:R-:W-:Y:S01]  /*1230*/  BSSY.RECONVERGENT B4, `(.L_x_23) ;  /* 0x0000022000047945 */ /* 0x000fe20003800200 */
[----:B------:R-:W-:-:S11]  /*1240*/  LOP3.LUT P3, RZ, R6, 0x1, RZ, 0xc0, !PT ;  /* 0x0000000106ff7812 */ /* 0x000fd6000786c0ff */
        /* <DEDUP_REMOVED lines=10> */
[----:B------:R-:W5:Y:S01]  /*12f0*/  LDG.E.U8 R32, desc[UR6][R20.64+0x1] ;  /* 0x0000010614207981 */ /* 0x000f62000c1e1100 */
[----:B------:R-:W-:Y:S01]  /*1300*/  VIADD R29, R29, 0x2 ;  /* 0x000000021d1d7836 */ /* 0x000fe20000000000 */
[----:B--2---:R-:W-:-:S04]  /*1310*/  ISETP.NE.AND P0, PT, R31, 0x4e, PT ;  /* 0x0000004e1f00780c */ /* 0x004fc80003f05270 */
[----:B---3--:R-:W-:-:S04]  /*1320*/  ISETP.EQ.OR P0, PT, R28, 0x4e, !P0 ;  /* 0x0000004e1c00780c */ /* 0x008fc80004702670 */
[CC--:B------:R-:W-:Y:S02]  /*1330*/  ISETP.NE.AND P5, PT, R28.reuse, R31.reuse, !P0 ;  /* 0x0000001f1c00720c */ /* 0x0c0fe400047a5270 */
[----:B------:R-:W-:Y:S02]  /*1340*/  ISETP.NE.OR P4, PT, R28, R31, P0 ;  /* 0x0000001f1c00720c */ /* 0x000fe40000785670 */
[----:B----4-:R-:W-:-:S04]  /*1350*/  ISETP.NE.AND P1, PT, R33, 0x4e, PT ;  /* 0x0000004e2100780c */ /* 0x010fc80003f25270 */
[----:B-----5:R-:W-:Y:S01]  /*1360*/  ISETP.EQ.OR P1, PT, R32, 0x4e, !P1 ;  /* 0x0000004e2000780c */ /* 0x020fe20004f22670 */
[----:B------:R-:W-:Y:S02]  /*1370*/  @!P0 VIADD R28, R3, 0x1 ;  /* 0x00000001031c8836 */ /* 0x000fe40000000000 */
[----:B------:R-:W-:Y:S01]  /*1380*/  @!P0 VIADD R30, R0, 0x1 ;  /* 0x00000001001e8836 */ /* 0x000fe20000000000 */
[CC--:B------:R-:W-:Y:S01]  /*1390*/  ISETP.NE.AND P6, PT, R32.reuse, R33.reuse, !P1 ;  /* 0x000000212000720c */ /* 0x0c0fe20004fc5270 */
[----:B------:R-:W-:Y:S01]  /*13a0*/  @P5 IMAD.MOV R28, RZ, RZ, R3 ;  /* 0x000000ffff1c5224 */ /* 0x000fe200078e0203 */
[----:B------:R-:W-:Y:S01]  /*13b0*/  ISETP.NE.OR P5, PT, R32, R33, P1 ;  /* 0x000000212000720c */ /* 0x000fe20000fa5670 */
[----:B------:R-:W-:Y:S02]  /*13c0*/  @!P4 IMAD.MOV R30, RZ, RZ, R0 ;  /* 0x000000ffff1ec224 */ /* 0x000fe400078e0200 */
[----:B------:R-:W-:Y:S02]  /*13d0*/  @!P0 IMAD.MOV.U32 R3, RZ, RZ, R28 ;  /* 0x000000ffff038224 */ /* 0x000fe400078e001c */
[----:B------:R-:W-:-:S03]  /*13e0*/  @!P0 IMAD.MOV.U32 R0, RZ, RZ, R30 ;  /* 0x000000ffff008224 */ /* 0x000fc600078e001e */
[----:B------:R-:W-:Y:S01]  /*13f0*/  @!P1 IADD3 R18, PT, PT, R3, 0x1, RZ ;  /* 0x0000000103129810 */ /* 0x000fe20007ffe0ff */
[----:B------:R-:W-:Y:S02]  /*1400*/  @!P1 VIADD R19, R0, 0x1 ;  /* 0x0000000100139836 */ /* 0x000fe40000000000 */
[----:B------:R-:W-:Y:S02]  /*1410*/  @P6 IMAD.MOV R18, RZ, RZ, R3 ;  /* 0x000000ffff126224 */ /* 0x000fe400078e0203 */
[----:B------:R-:W-:Y:S02]  /*1420*/  @!P5 IMAD.MOV R19, RZ, RZ, R0 ;  /* 0x000000ffff13d224 */ /* 0x000fe400078e0200 */
[----:B------:R-:W-:Y:S02]  /*1430*/  @!P1 IMAD.MOV.U32 R3, RZ, RZ, R18 ;  /* 0x000000ffff039224 */ /* 0x000fe400078e0012 */
[----:B------:R-:W-:-:S07]  /*1440*/  @!P1 IMAD.MOV.U32 R0, RZ, RZ, R19 ;  /* 0x000000ffff009224 */ /* 0x000fce00078e0013 */
.L_x_24:
[----:B------:R-:W-:Y:S05]  /*1450*/  BSYNC.RECONVERGENT B4 ;  /* 0x0000000000047941 */ /* 0x000fea0003800200 */
.L_x_23:
[----:B------:R-:W-:Y:S05]  /*1460*/  @!P3 BRA `(.L_x_16) ;  /* 0x000000000048b947 */ /* 0x000fea0003800000 */
[----:B------:R-:W0:Y:S01]  /*1470*/  LDCU.64 UR8, c[0x0][0x3a0] ;  /* 0x00007400ff0877ac */ /* 0x000e220008000a00 */
[----:B------:R-:W1:Y:S01]  /*1480*/  LDCU.64 UR4, c[0x0][0x380] ;  /* 0x00007000ff0477ac */ /* 0x000e620008000a00 */
[----:B0-----:R-:W-:-:S04]  /*1490*/  IADD3 R18, P3, P4, R26, UR8, R29 ;  /* 0x000000081a127c10 */ /* 0x001fc8000fc7e01d */
[----:B------:R-:W-:Y:S02]  /*14a0*/  IADD3.X R19, PT, PT, R24, UR9, RZ, P3, P4 ;  /* 0x0000000918137c10 */ /* 0x000fe40009fe84ff */
[----:B-1----:R-:W-:-:S04]  /*14b0*/  IADD3 R20, P0, P1, R29, UR4, R4 ;  /* 0x000000041d147c10 */ /* 0x002fc8000f91e004 */
[----:B------:R-:W-:Y:S01]  /*14c0*/  IADD3.X R21, PT, PT, RZ, UR5, R7, P0, P1 ;  /* 0x00000005ff157c10 */ /* 0x000fe200087e2407 */
[----:B------:R-:W2:Y:S04]  /*14d0*/  LDG.E.U8 R19, desc[UR6][R18.64] ;  /* 0x0000000612137981 */ /* 0x000ea8000c1e1100 */
[----:B------:R-:W3:Y:S01]  /*14e0*/  LDG.E.U8 R20, desc[UR6][R20.64] ;  /* 0x0000000614147981 */ /* 0x000ee2000c1e1100 */
[----:B--2---:R-:W-:-:S04]  /*14f0*/  ISETP.NE.AND P0, PT, R19, 0x4e, PT ;  /* 0x0000004e1300780c */ /* 0x004fc80003f05270 */
[----:B---3--:R-:W-:-:S04]  /*1500*/  ISETP.EQ.OR P0, PT, R20, 0x4e, !P0 ;  /* 0x0000004e1400780c */ /* 0x008fc80004702670 */
[CC--:B------:R-:W-:Y:S02]  /*1510*/  ISETP.NE.AND P1, PT, R20.reuse, R19.reuse, !P0 ;  /* 0x000000131400720c */ /* 0x0c0fe40004725270 */
[----:B------:R-:W-:-:S07]  /*1520*/  ISETP.NE.OR P3, PT, R20, R19, P0 ;  /* 0x000000131400720c */ /* 0x000fce0000765670 */
[----:B------:R-:W-:Y:S02]  /*1530*/  @!P0 VIADD R24, R3, 0x1 ;  /* 0x0000000103188836 */ /* 0x000fe40000000000 */
[----:B------:R-:W-:Y:S02]  /*1540*/  @!P0 VIADD R26, R0, 0x1 ;  /* 0x00000001001a8836 */ /* 0x000fe40000000000 */
[----:B------:R-:W-:Y:S02]  /*1550*/  @P1 IMAD.MOV R24, RZ, RZ, R3 ;  /* 0x000000ffff181224 */ /* 0x000fe400078e0203 */
[----:B------:R-:W-:Y:S02]  /*1560*/  @!P3 IMAD.MOV R26, RZ, RZ, R0 ;  /* 0x000000ffff1ab224 */ /* 0x000fe400078e0200 */
[----:B------:R-:W-:Y:S02]  /*1570*/  @!P0 IMAD.MOV.U32 R3, RZ, RZ, R24 ;  /* 0x000000ffff038224 */ /* 0x000fe400078e0018 */
[----:B------:R-:W-:-:S07]  /*1580*/  @!P0 IMAD.MOV.U32 R0, RZ, RZ, R26 ;  /* 0x000000ffff008224 */ /* 0x000fce00078e001a */
.L_x_16:
[----:B------:R-:W-:Y:S05]  /*1590*/  BSYNC.RECONVERGENT B3 ;  /* 0x0000000000037941 */ /* 0x000fea0003800200 */
.L_x_15:
[----:B------:R-:W-:Y:S01]  /*15a0*/  IMAD.IADD R0, R0, 0x1, R3 ;  /* 0x0000000100007824 */ /* 0x000fe200078e0203 */
[----:B------:R-:W-:Y:S04]  /*15b0*/  BSSY.RECONVERGENT B3, `(.L_x_25) ;  /* 0x0000015000037945 */ /* 0x000fe80003800200 */
[----:B------:R-:W-:-:S13]  /*15c0*/  ISETP.GE.AND P0, PT, R0, 0x1, PT ;  /* 0x000000010000780c */ /* 0x000fda0003f06270 */
[----:B------:R-:W-:Y:S05]  /*15d0*/  @!P0 BRA `(.L_x_26) ;  /* 0x0000000000488947 */ /* 0x000fea0003800000 */
[----:B------:R-:W-:Y:S01]  /*15e0*/  I2FP.F32.U32 R21, R0 ;  /* 0x0000000000157245 */ /* 0x000fe20000201000 */
[----:B------:R-:W-:Y:S01]  /*15f0*/  BSSY.RECONVERGENT B4, `(.L_x_27) ;  /* 0x000000e000047945 */ /* 0x000fe20003800200 */
[----:B------:R-:W-:Y:S02]  /*1600*/  I2FP.F32.S32 R0, R3 ;  /* 0x0000000300007245 */ /* 0x000fe40000201400 */
[----:B------:R-:W0:Y:S08]  /*1610*/  MUFU.RCP R18, R21 ;  /* 0x0000001500127308 */ /* 0x000e300000001000 */
[----:B------:R-:W1:Y:S01]  /*1620*/  FCHK P0, R0, R21 ;  /* 0x0000001500007302 */ /* 0x000e620000000000 */
[----:B0-----:R-:W-:-:S04]  /*1630*/  FFMA R19, -R21, R18, 1 ;  /* 0x3f80000015137423 */ /* 0x001fc80000000112 */
[----:B------:R-:W-:-:S04]  /*1640*/  FFMA R19, R18, R19, R18 ;  /* 0x0000001312137223 */ /* 0x000fc80000000012 */
[----:B------:R-:W-:-:S04]  /*1650*/  FFMA R18, R0, R19, RZ ;  /* 0x0000001300127223 */ /* 0x000fc800000000ff */
[----:B------:R-:W-:-:S04]  /*1660*/  FFMA R3, -R21, R18, R0 ;  /* 0x0000001215037223 */ /* 0x000fc80000000100 */
[----:B------:R-:W-:Y:S01]  /*1670*/  FFMA R3, R19, R3, R18 ;  /* 0x0000000313037223 */ /* 0x000fe20000000012 */
[----:B-1----:R-:W-:Y:S06]  /*1680*/  @!P0 BRA `(.L_x_28) ;  /* 0x0000000000108947 */ /* 0x002fec0003800000 */
[----:B------:R-:W-:Y:S02]  /*1690*/  MOV R3, R21 ;  /* 0x0000001500037202 */ /* 0x000fe40000000f00 */
[----:B------:R-:W-:-:S07]  /*16a0*/  MOV R18, 0x16c0 ;  /* 0x000016c000127802 */ /* 0x000fce0000000f00 */
[----:B------:R-:W-:Y:S05]  /*16b0*/  CALL.REL.NOINC `($__internal_0_$__cuda_sm3x_div_rn_noftz_f32_slowpath) ;  /* 0x0000000400507944 */ /* 0x000fea0003c00000 */
[----:B------:R-:W-:-:S07]  /*16c0*/  IMAD.MOV.U32 R3, RZ, RZ, R0 ;  /* 0x000000ffff037224 */ /* 0x000fce00078e0000 */
.L_x_28:
[----:B------:R-:W-:Y:S05]  /*16d0*/  BSYNC.RECONVERGENT B4 ;  /* 0x0000000000047941 */ /* 0x000fea0003800200 */
.L_x_27:
[----:B------:R-:W-:-:S05]  /*16e0*/  FMUL R3, R3, R8 ;  /* 0x0000000803037220 */ /* 0x000fca0000400000 */
[----:B------:R-:W-:-:S07]  /*16f0*/  FMNMX R2, R2, R3, !PT ;  /* 0x0000000302027209 */ /* 0x000fce0007800000 */
.L_x_26:
[----:B------:R-:W-:Y:S05]  /*1700*/  BSYNC.RECONVERGENT B3 ;  /* 0x0000000000037941 */ /* 0x000fea0003800200 */
.L_x_25:
[----:B------:R-:W-:Y:S02]  /*1710*/  IADD3 R22, P1, PT, R27, R22, RZ ;  /* 0x000000161b167210 */ /* 0x000fe40007f3e0ff */
[----:B------:R-:W-:Y:S02]  /*1720*/  IADD3 R3, P3, P4, -R5, R16, -R11 ;  /* 0x0000001005037210 */ /* 0x000fe40007c7e90b */
[----:B------:R-:W-:Y:S01]  /*1730*/  SHF.R.S32.HI R0, RZ, 0x1f, R5 ;  /* 0x0000001fff007819 */ /* 0x000fe20000011405 */
[----:B------:R-:W-:Y:S01]  /*1740*/  IMAD.X R25, RZ, RZ, R25, P1 ;  /* 0x000000ffff197224 */ /* 0x000fe200008e0619 */
[----:B------:R-:W-:Y:S02]  /*1750*/  ISETP.GT.U32.AND P0, PT, R22, R3, PT ;  /* 0x000000031600720c */ /* 0x000fe40003f04070 */
[----:B------:R-:W-:Y:S02]  /*1760*/  IADD3.X R0, PT, PT, ~R0, R17, ~R12, P3, P4 ;  /* 0x0000001100007210 */ /* 0x000fe40001fe8d0c */
[----:B------:R-:W-:-:S02]  /*1770*/  FSETP.LEU.AND P1, PT, R2, 0.98000001907348632812, PT ;  /* 0x3f7ae1480200780b */ /* 0x000fc40003f2b000 */
[----:B------:R-:W-:-:S13]  /*1780*/  ISETP.GT.U32.AND.EX P0, PT, R25, R0, PT, P0 ;  /* 0x000000001900720c */ /* 0x000fda0003f04100 */
[----:B------:R-:W-:Y:S05]  /*1790*/  @!P0 BRA P1, `(.L_x_29) ;  /* 0xffffffec00888947 */ /* 0x000fea000083ffff */
[----:B------:R-:W-:Y:S05]  /*17a0*/  BSYNC.RECONVERGENT B1 ;  /* 0x0000000000017941 */ /* 0x000fea0003800200 */
.L_x_14:
[----:B------:R-:W-:Y:S01]  /*17b0*/  FSETP.GT.AND P1, PT, R2, R15, PT ;  /* 0x0000000f0200720b */ /* 0x000fe20003f24000 */
[----:B------:R-:W-:Y:S02]  /*17c0*/  IMAD.MOV.U32 R3, RZ, RZ, R15 ;  /* 0x000000ffff037224 */ /* 0x000fe400078e000f */
[----:B------:R-:W-:-:S10]  /*17d0*/  IMAD.MOV.U32 R20, RZ, RZ, R13 ;  /* 0x000000ffff147224 */ /* 0x000fd400078e000d */
[----:B------:R-:W-:Y:S01]  /*17e0*/  @!P1 FSETP.GT.AND P0, PT, R2, R23, PT ;  /* 0x000000170200920b */ /* 0x000fe20003f04000 */
[----:B------:R-:W-:-:S03]  /*17f0*/  @!P1 IMAD.MOV.U32 R20, RZ, RZ, R14 ;  /* 0x000000ffff149224 */ /* 0x000fc600078e000e */
[----:B------:R-:W-:Y:S01]  /*1800*/  @!P1 FSEL R3, R2, R23, P0 ;  /* 0x0000001702039208 */ /* 0x000fe20000000000 */
[----:B------:R-:W-:-:S08]  /*1810*/  @!P1 IMAD.MOV.U32 R2, RZ, RZ, R15 ;  /* 0x000000ffff029224 */ /* 0x000fd000078e000f */
.L_x_13:
[----:B------:R-:W-:Y:S05]  /*1820*/  BSYNC.RECONVERGENT B2 ;  /* 0x0000000000027941 */ /* 0x000fea0003800200 */
.L_x_12:
[----:B------:R-:W-:Y:S05]  /*1830*/  @P2 BRA `(.L_x_30) ;  /* 0xffffffe800d42947 */ /* 0x000fea000383ffff */
.L_x_9:
[----:B------:R-:W0:Y:S01]  /*1840*/  LDCU UR4, c[0x0][0x3d8] ;  /* 0x00007b00ff0477ac */ /* 0x000e220008000800 */
[----:B------:R-:W-:-:S04]  /*1850*/  ISETP.GE.AND P0, PT, R20, RZ, PT ;  /* 0x000000ff1400720c */ /* 0x000fc80003f06270 */
[----:B0-----:R-:W-:-:S13]  /*1860*/  FSETP.LTU.OR P0, PT, R2, UR4, !P0 ;  /* 0x0000000402007c0b */ /* 0x001fda000c709400 */
[----:B------:R-:W-:Y:S05]  /*1870*/  @P0 BRA `(.L_x_8) ;  /* 0x00000000009c0947 */ /* 0x000fea0003800000 */
[----:B------:R-:W-:Y:S01]  /*1880*/  FSETP.GT.AND P0, PT, R3, RZ, PT ;  /* 0x000000ff0300720b */ /* 0x000fe20003f04000 */
[----:B------:R-:W-:Y:S01]  /*1890*/  BSSY.RECONVERGENT B1, `(.L_x_31) ;  /* 0x0000012000017945 */ /* 0x000fe20003800200 */
[----:B------:R-:W-:-:S11]  /*18a0*/  IMAD.MOV.U32 R11, RZ, RZ, 0x3f800000 ;  /* 0x3f800000ff0b7424 */ /* 0x000fd600078e00ff */
[----:B------:R-:W-:Y:S05]  /*18b0*/  @!P0 BRA `(.L_x_32) ;  /* 0x00000000003c8947 */ /* 0x000fea0003800000 */
[----:B------:R-:W0:Y:S01]  /*18c0*/  MUFU.RCP R5, R2 ;  /* 0x0000000200057308 */ /* 0x000e220000001000 */
[----:B------:R-:W-:Y:S01]  /*18d0*/  FADD R0, -R3, R2 ;  /* 0x0000000203007221 */ /* 0x000fe20000000100 */
[----:B------:R-:W-:Y:S06]  /*18e0*/  BSSY.RECONVERGENT B2, `(.L_x_32) ;  /* 0x000000c000027945 */ /* 0x000fec0003800200 */
[----:B------:R-:W1:Y:S01]  /*18f0*/  FCHK P0, R0, R2 ;  /* 0x0000000200007302 */ /* 0x000e620000000000 */
[----:B0-----:R-:W-:-:S04]  /*1900*/  FFMA R4, R5, -R2, 1 ;  /* 0x3f80000005047423 */ /* 0x001fc80000000802 */
[----:B------:R-:W-:-:S04]  /*1910*/  FFMA R5, R5, R4, R5 ;  /* 0x0000000405057223 */ /* 0x000fc80000000005 */
[----:B------:R-:W-:-:S04]  /*1920*/  FFMA R3, R0, R5, RZ ;  /* 0x0000000500037223 */ /* 0x000fc800000000ff */
[----:B------:R-:W-:-:S04]  /*1930*/  FFMA R4, R3, -R2, R0 ;  /* 0x8000000203047223 */ /* 0x000fc80000000000 */
[----:B------:R-:W-:Y:S01]  /*1940*/  FFMA R11, R5, R4, R3 ;  /* 0x00000004050b7223 */ /* 0x000fe20000000003 */
[----:B-1----:R-:W-:Y:S06]  /*1950*/  @!P0 BRA `(.L_x_33) ;  /* 0x0000000000108947 */ /* 0x002fec0003800000 */
[----:B------:R-:W-:Y:S01]  /*1960*/  IMAD.MOV.U32 R3, RZ, RZ, R2 ;  /* 0x000000ffff037224 */ /* 0x000fe200078e0002 */
[----:B------:R-:W-:-:S07]  /*1970*/  MOV R18, 0x1990 ;  /* 0x0000199000127802 */ /* 0x000fce0000000f00 */
[----:B--2---:R-:W-:Y:S05]  /*1980*/  CALL.REL.NOINC `($__internal_0_$__cuda_sm3x_div_rn_noftz_f32_slowpath) ;  /* 0x00000000009c7944 */ /* 0x004fea0003c00000 */
[----:B------:R-:W-:-:S07]  /*1990*/  IMAD.MOV.U32 R11, RZ, RZ, R0 ;  /* 0x000000ffff0b7224 */ /* 0x000fce00078e0000 */
.L_x_33:
[----:B--2---:R-:W-:Y:S05]  /*19a0*/  BSYNC.RECONVERGENT B2 ;  /* 0x0000000000027941 */ /* 0x004fea0003800200 */
.L_x_32:
[----:B--2---:R-:W-:Y:S05]  /*19b0*/  BSYNC.RECONVERGENT B1 ;  /* 0x0000000000017941 */ /* 0x004fea0003800200 */
.L_x_31:
[----:B------:R-:W0:Y:S01]  /*19c0*/  LDC.64 R4, c[0x0][0x3c0] ;  /* 0x0000f000ff047b82 */ /* 0x000e220000000a00 */
[----:B------:R-:W-:Y:S01]  /*19d0*/  FMUL R11, R11, R2 ;  /* 0x000000020b0b7220 */ /* 0x000fe20000400000 */
[----:B------:R-:W-:-:S06]  /*19e0*/  IMAD.MOV.U32 R3, RZ, RZ, 0x1 ;  /* 0x00000001ff037424 */ /* 0x000fcc00078e00ff */
[----:B------:R-:W1:Y:S08]  /*19f0*/  LDC.64 R6, c[0x0][0x3c8] ;  /* 0x0000f200ff067b82 */ /* 0x000e700000000a00 */
[----:B------:R-:W2:Y:S01]  /*1a00*/  LDC.64 R8, c[0x0][0x3d0] ;  /* 0x0000f400ff087b82 */ /* 0x000ea20000000a00 */
[----:B0-----:R-:W-:-:S05]  /*1a10*/  IMAD.WIDE.U32 R4, R20, 0x4, R4 ;  /* 0x0000000414047825 */ /* 0x001fca00078e0004 */
[----:B------:R0:W-:Y:S01]  /*1a20*/  REDG.E.ADD.F32.FTZ.RN.STRONG.GPU desc[UR6][R4.64], R11 ;  /* 0x0000000b040079a6 */ /* 0x0001e2000c12f306 */
[----:B-1----:R-:W-:-:S05]  /*1a30*/  IMAD.WIDE.U32 R6, R20, 0x4, R6 ;  /* 0x0000000414067825 */ /* 0x002fca00078e0006 */
[----:B------:R0:W-:Y:S01]  /*1a40*/  REDG.E.ADD.F32.FTZ.RN.STRONG.GPU desc[UR6][R6.64], R2 ;  /* 0x00000002060079a6 */ /* 0x0001e2000c12f306 */
[----:B--2---:R-:W-:-:S05]  /*1a50*/  IMAD.WIDE.U32 R8, R20, 0x4, R8 ;  /* 0x0000000414087825 */ /* 0x004fca00078e0008 */
[----:B------:R0:W-:Y:S01]  /*1a60*/  REDG.E.ADD.STRONG.GPU desc[UR6][R8.64], R3 ;  /* 0x000000030800798e */ /* 0x0001e2000c12e106 */
[----:B------:R-:W1:Y:S01]  /*1a70*/  S2UR UR5, SR_CgaCtaId ;  /* 0x00000000000579c3 */ /* 0x000e620000008800 */
[----:B------:R-:W-:Y:S02]  /*1a80*/  UMOV UR4, 0x400 ;  /* 0x0000040000047882 */ /* 0x000fe40000000000 */
[----:B-1----:R-:W-:-:S06]  /*1a90*/  ULEA UR4, UR5, UR4, 0x18 ;  /* 0x0000000405047291 */ /* 0x002fcc000f8ec0ff */
[----:B0-----:R-:W-:-:S07]  /*1aa0*/  LEA R20, R20, UR4, 0x2 ;  /* 0x0000000414147c11 */ /* 0x001fce000f8e10ff */
.L_x_34:
[----:B------:R-:W0:Y:S02]  /*1ab0*/  LDS R2, [R20] ;  /* 0x0000000014027984 */ /* 0x000e240000000800 */
[----:B0-----:R-:W-:-:S05]  /*1ac0*/  FADD R3, R11, R2 ;  /* 0x000000020b037221 */ /* 0x001fca0000000000 */
[----:B------:R-:W0:Y:S02]  /*1ad0*/  ATOMS.CAST.SPIN P0, [R20], R2, R3 ;  /* 0x000000021400758d */ /* 0x000e240001800003 */
[----:B0-----:R-:W-:Y:S05]  /*1ae0*/  @!P0 BRA `(.L_x_34) ;  /* 0xfffffffc00f08947 */ /* 0x001fea000383ffff */
.L_x_8:
[----:B--2---:R-:W-:Y:S05]  /*1af0*/  BSYNC.RECONVERGENT B0 ;  /* 0x0000000000007941 */ /* 0x004fea0003800200 */
.L_x_7:
[----:B------:R-:W0:Y:S01]  /*1b00*/  S2R R7, SR_TID.X ;  /* 0x0000000000077919 */ /* 0x000e220000002100 */
[----:B------:R-:W0:Y:S01]  /*1b10*/  LDCU UR4, c[0x0][0x3b8] ;  /* 0x00007700ff0477ac */ /* 0x000e220008000800 */
[----:B------:R-:W-:Y:S01]  /*1b20*/  BAR.SYNC.DEFER_BLOCKING 0x0 ;  /* 0x0000000000007b1d */ /* 0x000fe20000010000 */
[----:B0-----:R-:W-:-:S13]  /*1b30*/  ISETP.GE.U32.AND P0, PT, R7, UR4, PT ;  /* 0x0000000407007c0c */ /* 0x001fda000bf06070 */
[----:B------:R-:W-:Y:S05]  /*1b40*/  @P0 EXIT ;  /* 0x000000000000094d */ /* 0x000fea0003800000 */
[----:B------:R-:W0:Y:S01]  /*1b50*/  S2UR UR5, SR_CgaCtaId ;  /* 0x00000000000579c3 */ /* 0x000e220000008800 */
[----:B------:R-:W-:Y:S02]  /*1b60*/  UMOV UR4, 0x400 ;  /* 0x0000040000047882 */ /* 0x000fe40000000000 */
[----:B0-----:R-:W-:-:S06]  /*1b70*/  ULEA UR4, UR5, UR4, 0x18 ;  /* 0x0000000405047291 */ /* 0x001fcc000f8ec0ff */
[----:B------:R-:W-:-:S06]  /*1b80*/  LEA R5, R7, UR4, 0x2 ;  /* 0x0000000407057c11 */ /* 0x000fcc000f8e10ff */
[----:B------:R-:W0:Y:S02]  /*1b90*/  LDS R5, [R5] ;  /* 0x0000000005057984 */ /* 0x000e240000000800 */
[----:B0-----:R-:W-:-:S13]  /*1ba0*/  FSETP.GT.AND P0, PT, R5, RZ, PT ;  /* 0x000000ff0500720b */ /* 0x001fda0003f04000 */
[----:B------:R-:W-:Y:S05]  /*1bb0*/  @!P0 EXIT ;  /* 0x000000000000894d */ /* 0x000fea0003800000 */
[----:B------:R-:W0:Y:S02]  /*1bc0*/  LDC.64 R2, c[0x0][0x3c0] ;  /* 0x0000f000ff027b82 */ /* 0x000e240000000a00 */
[----:B0-----:R-:W-:-:S05]  /*1bd0*/  IMAD.WIDE.U32 R2, R7, 0x4, R2 ;  /* 0x0000000407027825 */ /* 0x001fca00078e0002 */
[----:B------:R-:W-:Y:S01]  /*1be0*/  REDG.E.ADD.F32.FTZ.RN.STRONG.GPU desc[UR6][R2.64], R5 ;  /* 0x00000005020079a6 */ /* 0x000fe2000c12f306 */
[----:B------:R-:W-:Y:S05]  /*1bf0*/  EXIT ;  /* 0x000000000000794d */ /* 0x000fea0003800000 */
        .weak           $__internal_0_$__cuda_sm3x_div_rn_noftz_f32_slowpath
        .type           $__internal_0_$__cuda_sm3x_div_rn_noftz_f32_slowpath,@function
        .size           $__internal_0_$__cuda_sm3x_div_rn_noftz_f32_slowpath,(.L_x_47 - $__internal_0_$__cuda_sm3x_div_rn_noftz_f32_slowpath)
$__internal_0_$__cuda_sm3x_div_rn_noftz_f32_slowpath:
[----:B------:R-:W-:Y:S01]  /*1c00*/  SHF.R.U32.HI R19, RZ, 0x17, R3 ;  /* 0x00000017ff137819 */ /* 0x000fe20000011603 */
[----:B------:R-:W-:Y:S01]  /*1c10*/  BSSY.RECONVERGENT B5, `(.L_x_35) ;  /* 0x0000062000057945 */ /* 0x000fe20003800200 */
[----:B------:R-:W-:Y:S02]  /*1c20*/  SHF.R.U32.HI R21, RZ, 0x17, R0 ;  /* 0x00000017ff157819 */ /* 0x000fe40000011600 */
[----:B------:R-:W-:Y:S02]  /*1c30*/  LOP3.LUT R19, R19, 0xff, RZ, 0xc0, !PT ;  /* 0x000000ff13137812 */ /* 0x000fe400078ec0ff */
[----:B------:R-:W-:-:S03]  /*1c40*/  LOP3.LUT R26, R21, 0xff, RZ, 0xc0, !PT ;  /* 0x000000ff151a7812 */ /* 0x000fc600078ec0ff */
[----:B------:R-:W-:Y:S02]  /*1c50*/  VIADD R28, R19, 0xffffffff ;  /* 0xffffffff131c7836 */ /* 0x000fe40000000000 */
[----:B------:R-:W-:-:S03]  /*1c60*/  VIADD R24, R26, 0xffffffff ;  /* 0xffffffff1a187836 */ /* 0x000fc60000000000 */
[----:B------:R-:W-:-:S04]  /*1c70*/  ISETP.GT.U32.AND P0, PT, R28, 0xfd, PT ;  /* 0x000000fd1c00780c */ /* 0x000fc80003f04070 */
[----:B------:R-:W-:-:S13]  /*1c80*/  ISETP.GT.U32.OR P0, PT, R24, 0xfd, P0 ;  /* 0x000000fd1800780c */ /* 0x000fda0000704470 */
[----:B------:R-:W-:Y:S01]  /*1c90*/  @!P0 IMAD.MOV.U32 R21, RZ, RZ, RZ ;  /* 0x000000ffff158224 */ /* 0x000fe200078e00ff */
[----:B------:R-:W-:Y:S06]  /*1ca0*/  @!P0 BRA `(.L_x_36) ;  /* 0x00000000005c8947 */ /* 0x000fec0003800000 */
[----:B------:R-:W-:Y:S02]  /*1cb0*/  FSETP.GTU.FTZ.AND P0, PT, |R0|, +INF , PT ;  /* 0x7f8000000000780b */ /* 0x000fe40003f1c200 */
[----:B------:R-:W-:-:S04]  /*1cc0*/  FSETP.GTU.FTZ.AND P1, PT, |R3|, +INF , PT ;  /* 0x7f8000000300780b */ /* 0x000fc80003f3c200 */
[----:B------:R-:W-:-:S13]  /*1cd0*/  PLOP3.LUT P0, PT, P0, P1, PT, 0xf8, 0x8f ;  /* 0x00000000008f781c */ /* 0x000fda0000703f70 */
[----:B------:R-:W-:Y:S05]  /*1ce0*/  @P0 BRA `(.L_x_37) ;  /* 0x00000004004c0947 */ /* 0x000fea0003800000 */
[----:B------:R-:W-:-:S13]  /*1cf0*/  LOP3.LUT P0, RZ, R3, 0x7fffffff, R0, 0xc8, !PT ;  /* 0x7fffffff03ff7812 */ /* 0x000fda000780c800 */
[----:B------:R-:W-:Y:S05]  /*1d00*/  @!P0 BRA `(.L_x_38) ;  /* 0x00000004003c8947 */ /* 0x000fea0003800000 */
[C---:B------:R-:W-:Y:S02]  /*1d10*/  FSETP.NEU.FTZ.AND P0, PT, |R0|.reuse, +INF , PT ;  /* 0x7f8000000000780b */ /* 0x040fe40003f1d200 */
[----:B------:R-:W-:Y:S02]  /*1d20*/  FSETP.NEU.FTZ.AND P3, PT, |R3|, +INF , PT ;  /* 0x7f8000000300780b */ /* 0x000fe40003f7d200 */
[----:B------:R-:W-:-:S11]  /*1d30*/  FSETP.NEU.FTZ.AND P1, PT, |R0|, +INF , PT ;  /* 0x7f8000000000780b */ /* 0x000fd60003f3d200 */
[----:B------:R-:W-:Y:S05]  /*1d40*/  @!P3 BRA !P0, `(.L_x_38) ;  /* 0x00000004002cb947 */ /* 0x000fea0004000000 */
[----:B------:R-:W-:-:S04]  /*1d50*/  LOP3.LUT P0, RZ, R0, 0x7fffffff, RZ, 0xc0, !PT ;  /* 0x7fffffff00ff7812 */ /* 0x000fc8000780c0ff */
[----:B------:R-:W-:-:S13]  /*1d60*/  PLOP3.LUT P0, PT, P3, P0, PT, 0x2f, 0xf2 ;  /* 0x0000000000f2781c */ /* 0x000fda0001f00577 */
[----:B------:R-:W-:Y:S05]  /*1d70*/  @P0 BRA `(.L_x_39) ;  /* 0x0000000400180947 */ /* 0x000fea0003800000 */
[----:B------:R-:W-:-:S04]  /*1d80*/  LOP3.LUT P0, RZ, R3, 0x7fffffff, RZ, 0xc0, !PT ;  /* 0x7fffffff03ff7812 */ /* 0x000fc8000780c0ff */
[----:B------:R-:W-:-:S13]  /*1d90*/  PLOP3.LUT P0, PT, P1, P0, PT, 0x2f, 0xf2 ;  /* 0x0000000000f2781c */ /* 0x000fda0000f00577 */
[----:B------:R-:W-:Y:S05]  /*1da0*/  @P0 BRA `(.L_x_40) ;  /* 0x0000000400000947 */ /* 0x000fea0003800000 */
[----:B------:R-:W-:Y:S02]  /*1db0*/  ISETP.GE.AND P0, PT, R24, RZ, PT ;  /* 0x000000ff1800720c */ /* 0x000fe40003f06270 */
[----:B------:R-:W-:-:S11]  /*1dc0*/  ISETP.GE.AND P1, PT, R28, RZ, PT ;  /* 0x000000ff1c00720c */ /* 0x000fd60003f26270 */
[----:B------:R-:W-:Y:S01]  /*1dd0*/  @P0 MOV R21, RZ ;  /* 0x000000ff00150202 */ /* 0x000fe20000000f00 */
[----:B------:R-:W-:Y:S02]  /*1de0*/  @!P0 IMAD.MOV.U32 R21, RZ, RZ, -0x40 ;  /* 0xffffffc0ff158424 */ /* 0x000fe400078e00ff */
[----:B------:R-:W-:Y:S01]  /*1df0*/  @!P0 FFMA R0, R0, 1.84467440737095516160e+19, RZ ;  /* 0x5f80000000008823 */ /* 0x000fe200000000ff */
[----:B------:R-:W-:Y:S01]  /*1e00*/  @!P1 FFMA R3, R3, 1.84467440737095516160e+19, RZ ;  /* 0x5f80000003039823 */ /* 0x000fe200000000ff */
[----:B------:R-:W-:-:S07]  /*1e10*/  @!P1 VIADD R21, R21, 0x40 ;  /* 0x0000004015159836 */ /* 0x000fce0000000000 */
.L_x_36:
[----:B------:R-:W-:Y:S01]  /*1e20*/  LEA R24, R19, 0xc0800000, 0x17 ;  /* 0xc080000013187811 */ /* 0x000fe200078eb8ff */
[----:B------:R-:W-:Y:S01]  /*1e30*/  VIADD R26, R26, 0xffffff81 ;  /* 0xffffff811a1a7836 */ /* 0x000fe20000000000 */
[----:B------:R-:W-:Y:S03]  /*1e40*/  BSSY.RECONVERGENT B6, `(.L_x_41) ;  /* 0x0000035000067945 */ /* 0x000fe60003800200 */
[----:B------:R-:W-:Y:S02]  /*1e50*/  IMAD.IADD R28, R3, 0x1, -R24 ;  /* 0x00000001031c7824 */ /* 0x000fe400078e0a18 */
[C---:B------:R-:W-:Y:S01]  /*1e60*/  IMAD R0, R26.reuse, -0x800000, R0 ;  /* 0xff8000001a007824 */ /* 0x040fe200078e0200 */
[----:B------:R-:W-:Y:S01]  /*1e70*/  IADD3 R26, PT, PT, R26, 0x7f, -R19 ;  /* 0x0000007f1a1a7810 */ /* 0x000fe20007ffe813 */
[----:B------:R-:W0:Y:S01]  /*1e80*/  MUFU.RCP R3, R28 ;  /* 0x0000001c00037308 */ /* 0x000e220000001000 */
[----:B------:R-:W-:-:S03]  /*1e90*/  FADD.FTZ R29, -R28, -RZ ;  /* 0x800000ff1c1d7221 */ /* 0x000fc60000010100 */
[----:B------:R-:W-:Y:S02]  /*1ea0*/  IMAD.IADD R26, R26, 0x1, R21 ;  /* 0x000000011a1a7824 */ /* 0x000fe400078e0215 */
[----:B0-----:R-:W-:-:S04]  /*1eb0*/  FFMA R24, R3, R29, 1 ;  /* 0x3f80000003187423 */ /* 0x001fc8000000001d */
[----:B------:R-:W-:-:S04]  /*1ec0*/  FFMA R3, R3, R24, R3 ;  /* 0x0000001803037223 */ /* 0x000fc80000000003 */
[----:B------:R-:W-:-:S04]  /*1ed0*/  FFMA R24, R0, R3, RZ ;  /* 0x0000000300187223 */ /* 0x000fc800000000ff */
[----:B------:R-:W-:-:S04]  /*1ee0*/  FFMA R30, R29, R24, R0 ;  /* 0x000000181d1e7223 */ /* 0x000fc80000000000 */
[----:B------:R-:W-:-:S04]  /*1ef0*/  FFMA R24, R3, R30, R24 ;  /* 0x0000001e03187223 */ /* 0x000fc80000000018 */
[----:B------:R-:W-:-:S04]  /*1f00*/  FFMA R29, R29, R24, R0 ;  /* 0x000000181d1d7223 */ /* 0x000fc80000000000 */
[----:B------:R-:W-:-:S05]  /*1f10*/  FFMA R0, R3, R29, R24 ;  /* 0x0000001d03007223 */ /* 0x000fca0000000018 */
[----:B------:R-:W-:-:S04]  /*1f20*/  SHF.R.U32.HI R19, RZ, 0x17, R0 ;  /* 0x00000017ff137819 */ /* 0x000fc80000011600 */
[----:B------:R-:W-:-:S05]  /*1f30*/  LOP3.LUT R19, R19, 0xff, RZ, 0xc0, !PT ;  /* 0x000000ff13137812 */ /* 0x000fca00078ec0ff */
[----:B------:R-:W-:-:S04]  /*1f40*/  IMAD.IADD R28, R19, 0x1, R26 ;  /* 0x00000001131c7824 */ /* 0x000fc800078e021a */
[----:B------:R-:W-:-:S05]  /*1f50*/  VIADD R19, R28, 0xffffffff ;  /* 0xffffffff1c137836 */ /* 0x000fca0000000000 */
[----:B------:R-:W-:-:S13]  /*1f60*/  ISETP.GE.U32.AND P0, PT, R19, 0xfe, PT ;  /* 0x000000fe1300780c */ /* 0x000fda0003f06070 */
[----:B------:R-:W-:Y:S05]  /*1f70*/  @!P0 BRA `(.L_x_42) ;  /* 0x0000000000808947 */ /* 0x000fea0003800000 */
[----:B------:R-:W-:-:S13]  /*1f80*/  ISETP.GT.AND P0, PT, R28, 0xfe, PT ;  /* 0x000000fe1c00780c */ /* 0x000fda0003f04270 */
[----:B------:R-:W-:Y:S05]  /*1f90*/  @P0 BRA `(.L_x_43) ;  /* 0x00000000006c0947 */ /* 0x000fea0003800000 */
[----:B------:R-:W-:-:S13]  /*1fa0*/  ISETP.GE.AND P0, PT, R28, 0x1, PT ;  /* 0x000000011c00780c */ /* 0x000fda0003f06270 */
[----:B------:R-:W-:Y:S05]  /*1fb0*/  @P0 BRA `(.L_x_44) ;  /* 0x0000000000740947 */ /* 0x000fea0003800000 */
[----:B------:R-:W-:Y:S02]  /*1fc0*/  ISETP.GE.AND P0, PT, R28, -0x18, PT ;  /* 0xffffffe81c00780c */ /* 0x000fe40003f06270 */
[----:B------:R-:W-:-:S11]  /*1fd0*/  LOP3.LUT R0, R0, 0x80000000, RZ, 0xc0, !PT ;  /* 0x8000000000007812 */ /* 0x000fd600078ec0ff */
[----:B------:R-:W-:Y:S05]  /*1fe0*/  @!P0 BRA `(.L_x_44) ;  /* 0x0000000000688947 */ /* 0x000fea0003800000 */
[-CC-:B------:R-:W-:Y:S01]  /*1ff0*/  FFMA.RZ R19, R3, R29.reuse, R24.reuse ;  /* 0x0000001d03137223 */ /* 0x180fe2000000c018 */
[C---:B------:R-:W-:Y:S01]  /*2000*/  VIADD R26, R28.reuse, 0x20 ;  /* 0x000000201c1a7836 */ /* 0x040fe20000000000 */
[C---:B------:R-:W-:Y:S02]  /*2010*/  ISETP.NE.AND P3, PT, R28.reuse, RZ, PT ;  /* 0x000000ff1c00720c */ /* 0x040fe40003f65270 */
[----:B------:R-:W-:Y:S02]  /*2020*/  ISETP.NE.AND P1, PT, R28, RZ, PT ;  /* 0x000000ff1c00720c */ /* 0x000fe40003f25270 */
[----:B------:R-:W-:Y:S01]  /*2030*/  LOP3.LUT R21, R19, 0x7fffff, RZ, 0xc0, !PT ;  /* 0x007fffff13157812 */ /* 0x000fe200078ec0ff */
[CCC-:B------:R-:W-:Y:S01]  /*2040*/  FFMA.RP R19, R3.reuse, R29.reuse, R24.reuse ;  /* 0x0000001d03137223 */ /* 0x1c0fe20000008018 */
[----:B------:R-:W-:Y:S01]  /*2050*/  FFMA.RM R24, R3, R29, R24 ;  /* 0x0000001d03187223 */ /* 0x000fe20000004018 */
[----:B------:R-:W-:Y:S01]  /*2060*/  IMAD.MOV R3, RZ, RZ, -R28 ;  /* 0x000000ffff037224 */ /* 0x000fe200078e0a1c */
[----:B------:R-:W-:-:S03]  /*2070*/  LOP3.LUT R21, R21, 0x800000, RZ, 0xfc, !PT ;  /* 0x0080000015157812 */ /* 0x000fc600078efcff */
[----:B------:R-:W-:Y:S02]  /*2080*/  FSETP.NEU.FTZ.AND P0, PT, R19, R24, PT ;  /* 0x000000181300720b */ /* 0x000fe40003f1d000 */
[----:B------:R-:W-:Y:S02]  /*2090*/  SHF.L.U32 R26, R21, R26, RZ ;  /* 0x0000001a151a7219 */ /* 0x000fe400000006ff */
[----:B------:R-:W-:Y:S02]  /*20a0*/  SEL R24, R3, RZ, P3 ;  /* 0x000000ff03187207 */ /* 0x000fe40001800000 */
[----:B------:R-:W-:Y:S02]  /*20b0*/  ISETP.NE.AND P1, PT, R26, RZ, P1 ;  /* 0x000000ff1a00720c */ /* 0x000fe40000f25270 */
[----:B------:R-:W-:Y:S02]  /*20c0*/  SHF.R.U32.HI R24, RZ, R24, R21 ;  /* 0x00000018ff187219 */ /* 0x000fe40000011615 */
[----:B------:R-:W-:-:S02]  /*20d0*/  PLOP3.LUT P0, PT, P0, P1, PT, 0xf8, 0x8f ;  /* 0x00000000008f781c */ /* 0x000fc40000703f70 */
[----:B------:R-:W-:Y:S02]  /*20e0*/  SHF.R.U32.HI R26, RZ, 0x1, R24 ;  /* 0x00000001ff1a7819 */ /* 0x000fe40000011618 */
[----:B------:R-:W-:-:S04]  /*20f0*/  SEL R3, RZ, 0x1, !P0 ;  /* 0x00000001ff037807 */ /* 0x000fc80004000000 */
[----:B------:R-:W-:-:S04]  /*2100*/  LOP3.LUT R3, R3, 0x1, R26, 0xf8, !PT ;  /* 0x0000000103037812 */ /* 0x000fc800078ef81a */
[----:B------:R-:W-:-:S05]  /*2110*/  LOP3.LUT R3, R3, R24, RZ, 0xc0, !PT ;  /* 0x0000001803037212 */ /* 0x000fca00078ec0ff */
[----:B------:R-:W-:-:S05]  /*2120*/  IMAD.IADD R3, R26, 0x1, R3 ;  /* 0x000000011a037824 */ /* 0x000fca00078e0203 */
[----:B------:R-:W-:Y:S01]  /*2130*/  LOP3.LUT R0, R3, R0, RZ, 0xfc, !PT ;  /* 0x0000000003007212 */ /* 0x000fe200078efcff */
[----:B------:R-:W-:Y:S06]  /*2140*/  BRA `(.L_x_44) ;  /* 0x0000000000107947 */ /* 0x000fec0003800000 */
.L_x_43:
[----:B------:R-:W-:-:S04]  /*2150*/  LOP3.LUT R0, R0, 0x80000000, RZ, 0xc0, !PT ;  /* 0x8000000000007812 */ /* 0x000fc800078ec0ff */
[----:B------:R-:W-:Y:S01]  /*2160*/  LOP3.LUT R0, R0, 0x7f800000, RZ, 0xfc, !PT ;  /* 0x7f80000000007812 */ /* 0x000fe200078efcff */
[----:B------:R-:W-:Y:S06]  /*2170*/  BRA `(.L_x_44) ;  /* 0x0000000000047947 */ /* 0x000fec0003800000 */
.L_x_42:
[----:B------:R-:W-:-:S07]  /*2180*/  IMAD R0, R26, 0x800000, R0 ;  /* 0x008000001a007824 */ /* 0x000fce00078e0200 */
.L_x_44:
[----:B------:R-:W-:Y:S05]  /*2190*/  BSYNC.RECONVERGENT B6 ;  /* 0x0000000000067941 */ /* 0x000fea0003800200 */
.L_x_41:
[----:B------:R-:W-:Y:S05]  /*21a0*/  BRA `(.L_x_45) ;  /* 0x0000000000207947 */ /* 0x000fea0003800000 */
.L_x_40:
[----:B------:R-:W-:-:S04]  /*21b0*/  LOP3.LUT R0, R3, 0x80000000, R0, 0x48, !PT ;  /* 0x8000000003007812 */ /* 0x000fc800078e4800 */
[----:B------:R-:W-:Y:S01]  /*21c0*/  LOP3.LUT R0, R0, 0x7f800000, RZ, 0xfc, !PT ;  /* 0x7f80000000007812 */ /* 0x000fe200078efcff */
[----:B------:R-:W-:Y:S06]  /*21d0*/  BRA `(.L_x_45) ;  /* 0x0000000000147947 */ /* 0x000fec0003800000 */
.L_x_39:
[----:B------:R-:W-:Y:S01]  /*21e0*/  LOP3.LUT R0, R3, 0x80000000, R0, 0x48, !PT ;  /* 0x8000000003007812 */ /* 0x000fe200078e4800 */
[----:B------:R-:W-:Y:S06]  /*21f0*/  BRA `(.L_x_45) ;  /* 0x00000000000c7947 */ /* 0x000fec0003800000 */
.L_x_38:
[----:B------:R-:W0:Y:S01]  /*2200*/  MUFU.RSQ R0, -QNAN ;  /* 0xffc0000000007908 */ /* 0x000e220000001400 */
[----:B------:R-:W-:Y:S05]  /*2210*/  BRA `(.L_x_45) ;  /* 0x0000000000047947 */ /* 0x000fea0003800000 */
.L_x_37:
[----:B------:R-:W-:-:S07]  /*2220*/  FADD.FTZ R0, R0, R3 ;  /* 0x0000000300007221 */ /* 0x000fce0000010000 */
.L_x_45:
[----:B------:R-:W-:Y:S05]  /*2230*/  BSYNC.RECONVERGENT B5 ;  /* 0x0000000000057941 */ /* 0x000fea0003800200 */
.L_x_35:
[----:B------:R-:W-:-:S04]  /*2240*/  IMAD.MOV.U32 R19, RZ, RZ, 0x0 ;  /* 0x00000000ff137424 */ /* 0x000fc800078e00ff */
[----:B0-----:R-:W-:Y:S05]  /*2250*/  RET.REL.NODEC R18 `(_Z30comprehensive_alignment_kernelPKcPKiS2_iS0_PKjPKmiPfS7_Pif) ;  /* 0xffffffdc12687950 */ /* 0x001fea0003c3ffff */
.L_x_46:
        /* <DEDUP_REMOVED lines=10> */
.L_x_47:


//--------------------- .nv.shared._ZN3cub18CUB_300001_SM_10006detail8for_each13static_kernelINS2_12policy_hub_t12policy_500_tEmN6thrust24THRUST_300001_SM_1000_NS8cuda_cub20__uninitialized_fill7functorINS7_10device_ptrImEEmEEEEvT0_T1_ --------------------------
	.section	.nv.shared._ZN3cub18CUB_300001_SM_10006detail8for_each13static_kernelINS2_12policy_hub_t12policy_500_tEmN6thrust24THRUST_300001_SM_1000_NS8cuda_cub20__uninitialized_fill7functorINS7_10device_ptrImEEmEEEEvT0_T1_,"aw",@nobits
	.sectionflags	@""
	.align	16
	.zero		1024


//--------------------- .nv.shared.reserved.0     --------------------------
	.section	.nv.shared.reserved.0,"aw",@nobits
	.weak		__nv_reservedSMEM_offset_0_alias
	.size		__nv_reservedSMEM_offset_0_alias, 0, 64
	.other		__nv_reservedSMEM_offset_0_alias,@"STO_CUDA_RESERVED_SHARED STV_DEFAULT"
__nv_reservedSMEM_offset_0_alias:
	.zero		0
	.zero		64


//--------------------- .nv.global                --------------------------
	.section	.nv.global,"aw",@nobits
.nv.global:
	.type		_ZN34_INTERNAL_fafc0bed_4_k_cu_4df425546thrust24THRUST_300001_SM_1000_NS3seqE,@object
	.size		_ZN34_INTERNAL_fafc0bed_4_k_cu_4df425546thrust24THRUST_300001_SM_1000_NS3seqE,(_ZN34_INTERNAL_fafc0bed_4_k_cu_4df425544cuda3std3__48in_placeE - _ZN34_INTERNAL_fafc0bed_4_k_cu_4df425546thrust24THRUST_300001_SM_1000_NS3seqE)
_ZN34_INTERNAL_fafc0bed_4_k_cu_4df425546thrust24THRUST_300001_SM_1000_NS3seqE:
	.zero		1
	.type		_ZN34_INTERNAL_fafc0bed_4_k_cu_4df425544cuda3std3__48in_placeE,@object
	.size		_ZN34_INTERNAL_fafc0bed_4_k_cu_4df425544cuda3std3__48in_placeE,(_ZN34_INTERNAL_fafc0bed_4_k_cu_4df425544cuda3std6ranges3__45__cpo4sizeE - _ZN34_INTERNAL_fafc0bed_4_k_cu_4df425544cuda3std3__48in_placeE)
_ZN34_INTERNAL_fafc0bed_4_k_cu_4df425544cuda3std3__48in_placeE:
	.zero		1
	.type		_ZN34_INTERNAL_fafc0bed_4_k_cu_4df425544cuda3std6ranges3__45__cpo4sizeE,@object
	.size		_ZN34_INTERNAL_fafc0bed_4_k_cu_4df425544cuda3std6ranges3__45__cpo4sizeE,(_ZN34_INTERNAL_fafc0bed_4_k_cu_4df425546thrust24THRUST_300001_SM_1000_NS12placeholders2_3E - _ZN34_INTERNAL_fafc0bed_4_k_cu_4df425544cuda3std6ranges3__45__cpo4sizeE)
_ZN34_INTERNAL_fafc0bed_4_k_cu_4df425544cuda3std6ranges3__45__cpo4sizeE:
	.zero		1
	.type		_ZN34_INTERNAL_fafc0bed_4_k_cu_4df425546thrust24THRUST_300001_SM_1000_NS12placeholders2_3E,@object
	.size		_ZN34_INTERNAL_fafc0bed_4_k_cu_4df425546thrust24THRUST_300001_SM_1000_NS12placeholders2_3E,(_ZN34_INTERNAL_fafc0bed_4_k_cu_4df425544cuda3std3__45__cpo6cbeginE - _ZN34_INTERNAL_fafc0bed_4_k_cu_4df425546thrust24THRUST_300001_SM_1000_NS12placeholders2_3E)
_ZN34_INTERNAL_fafc0bed_4_k_cu_4df425546thrust24THRUST_300001_SM_1000_NS12placeholders2_3E:
	.zero		1
	.type		_ZN34_INTERNAL_fafc0bed_4_k_cu_4df425544cuda3std3__45__cpo6cbeginE,@object
	.size		_ZN34_INTERNAL_fafc0bed_4_k_cu_4df425544cuda3std3__45__cpo6cbeginE,(_ZN34_INTERNAL_fafc0bed_4_k_cu_4df425544cuda3std6ranges3__45__cpo6cbeginE - _ZN34_INTERNAL_fafc0bed_4_k_cu_4df425544cuda3std3__45__cpo6cbeginE)
_ZN34_INTERNAL_fafc0bed_4_k_cu_4df425544cuda3std3__45__cpo6cbeginE:
	.zero		1
	.type		_ZN34_INTERNAL_fafc0bed_4_k_cu_4df425544cuda3std6ranges3__45__cpo6cbeginE,@object
	.size		_ZN34_INTERNAL_fafc0bed_4_k_cu_4df425544cuda3std6ranges3__45__cpo6cbeginE,(_ZN34_INTERNAL_fafc0bed_4_k_cu_4df425546thrust24THRUST_300001_SM_1000_NS12placeholders2_7E - _ZN34_INTERNAL_fafc0bed_4_k_cu_4df425544cuda3std6ranges3__45__cpo6cbeginE)
_ZN34_INTERNAL_fafc0bed_4_k_cu_4df425544cuda3std6ranges3__45__cpo6cbeginE:
	.zero		1
	.type		_ZN34_INTERNAL_fafc0bed_4_k_cu_4df425546thrust24THRUST_300001_SM_1000_NS12placeholders2_7E,@object
	.size		_ZN34_INTERNAL_fafc0bed_4_k_cu_4df425546thrust24THRUST_300001_SM_1000_NS12placeholders2_7E,(_ZN34_INTERNAL_fafc0bed_4_k_cu_4df425544cuda3std3__45__cpo7crbeginE - _ZN34_INTERNAL_fafc0bed_4_k_cu_4df425546thrust24THRUST_300001_SM_1000_NS12placeholders2_7E)
_ZN34_INTERNAL_fafc0bed_4_k_cu_4df425546thrust24THRUST_300001_SM_1000_NS12placeholders2_7E:
	.zero		1
	.type		_ZN34_INTERNAL_fafc0bed_4_k_cu_4df425544cuda3std3__45__cpo7crbeginE,@object
	.size		_ZN34_INTERNAL_fafc0bed_4_k_cu_4df425544cuda3std3__45__cpo7crbeginE,(_ZN34_INTERNAL_fafc0bed_4_k_cu_4df425544cuda3std6ranges3__45__cpo4nextE - _ZN34_INTERNAL_fafc0bed_4_k_cu_4df425544cuda3std3__45__cpo7crbeginE)
_ZN34_INTERNAL_fafc0bed_4_k_cu_4df425544cuda3std3__45__cpo7crbeginE:
	.zero		1
	.type		_ZN34_INTERNAL_fafc0bed_4_k_cu_4df425544cuda3std6ranges3__45__cpo4nextE,@object
	.size		_ZN34_INTERNAL_fafc0bed_4_k_cu_4df425544cuda3std6ranges3__45__cpo4nextE,(_ZN34_INTERNAL_fafc0bed_4_k_cu_4df425544cuda3std6ranges3__45__cpo4swapE - _ZN34_INTERNAL_fafc0bed_4_k_cu_4df425544cuda3std6ranges3__45__cpo4nextE)
_ZN34_INTERNAL_fafc0bed_4_k_cu_4df425544cuda3std6ranges3__45__cpo4nextE:
	.zero		1
	.type		_ZN34_INTERNAL_fafc0bed_4_k_cu_4df425544cuda3std6ranges3__45__cpo4swapE,@object
	.size		_ZN34_INTERNAL_fafc0bed_4_k_cu_4df425544cuda3std6ranges3__45__cpo4swapE,(_ZN34_INTERNAL_fafc0bed_4_k_cu_4df425546thrust24THRUST_300001_SM_1000_NS8cuda_cub10par_nosyncE - _ZN34_INTERNAL_fafc0bed_4_k_cu_4df425544cuda3std6ranges3__45__cpo4swapE)
_ZN34_INTERNAL_fafc0bed_4_k_cu_4df425544cuda3std6ranges3__45__cpo4swapE:
	.zero		1
	.type		_ZN34_INTERNAL_fafc0bed_4_k_cu_4df425546thrust24THRUST_300001_SM_1000_NS8cuda_cub10par_nosyncE,@object
	.size		_ZN34_INTERNAL_fafc0bed_4_k_cu_4df425546thrust24THRUST_300001_SM_1000_NS8cuda_cub10par_nosyncE,(_ZN34_INTERNAL_fafc0bed_4_k_cu_4df425546thrust24THRUST_300001_SM_1000_NS12placeholders2_9E - _ZN34_INTERNAL_fafc0bed_4_k_cu_4df425546thrust24THRUST_300001_SM_1000_NS8cuda_cub10par_nosyncE)
_ZN34_INTERNAL_fafc0bed_4_k_cu_4df425546thrust24THRUST_300001_SM_1000_NS8cuda_cub10par_nosyncE:
	.zero		1
	.type		_ZN34_INTERNAL_fafc0bed_4_k_cu_4df425546thrust24THRUST_300001_SM_1000_NS12placeholders2_9E,@object
	.size		_ZN34_INTERNAL_fafc0bed_4_k_cu_4df425546thrust24THRUST_300001_SM_1000_NS12placeholders2_9E,(_ZN34_INTERNAL_fafc0bed_4_k_cu_4df425544cuda3std3__436_GLOBAL__N__fafc0bed_4_k_cu_4df425546ignoreE - _ZN34_INTERNAL_fafc0bed_4_k_cu_4df425546thrust24THRUST_300001_SM_1000_NS12placeholders2_9E)
_ZN34_INTERNAL_fafc0bed_4_k_cu_4df425546thrust24THRUST_300001_SM_1000_NS12placeholders2_9E:
	.zero		1
	.type		_ZN34_INTERNAL_fafc0bed_4_k_cu_4df425544cuda3std3__436_GLOBAL__N__fafc0bed_4_k_cu_4df425546ignoreE,@object
	.size		_ZN34_INTERNAL_fafc0bed_4_k_cu_4df425544cuda3std3__436_GLOBAL__N__fafc0bed_4_k_cu_4df425546ignoreE,(_ZN34_INTERNAL_fafc0bed_4_k_cu_4df425544cuda3std6ranges3__45__cpo4dataE - _ZN34_INTERNAL_fafc0bed_4_k_cu_4df425544cuda3std3__436_GLOBAL__N__fafc0bed_4_k_cu_4df425546ignoreE)
_ZN34_INTERNAL_fafc0bed_4_k_cu_4df425544cuda3std3__436_GLOBAL__N__fafc0bed_4_k_cu_4df425546ignoreE:
	.zero		1
	.type		_ZN34_INTERNAL_fafc0bed_4_k_cu_4df425544cuda3std6ranges3__45__cpo4dataE,@object
	.size		_ZN34_INTERNAL_fafc0bed_4_k_cu_4df425544cuda3std6ranges3__45__cpo4dataE,(_ZN34_INTERNAL_fafc0bed_4_k_cu_4df425546thrust24THRUST_300001_SM_1000_NS12placeholders2_1E - _ZN34_INTERNAL_fafc0bed_4_k_cu_4df425544cuda3std6ranges3__45__cpo4dataE)
_ZN34_INTERNAL_fafc0bed_4_k_cu_4df425544cuda3std6ranges3__45__cpo4dataE:
	.zero		1
	.type		_ZN34_INTERNAL_fafc0bed_4_k_cu_4df425546thrust24THRUST_300001_SM_1000_NS12placeholders2_1E,@object
	.size		_ZN34_INTERNAL_fafc0bed_4_k_cu_4df425546thrust24THRUST_300001_SM_1000_NS12placeholders2_1E,(_ZN34_INTERNAL_fafc0bed_4_k_cu_4df425544cuda3std3__45__cpo5beginE - _ZN34_INTERNAL_fafc0bed_4_k_cu_4df425546thrust24THRUST_300001_SM_1000_NS12placeholders2_1E)
_ZN34_INTERNAL_fafc0bed_4_k_cu_4df425546thrust24THRUST_300001_SM_1000_NS12placeholders2_1E:
	.zero		1
	.type		_ZN34_INTERNAL_fafc0bed_4_k_cu_4df425544cuda3std3__45__cpo5beginE,@object
	.size		_ZN34_INTERNAL_fafc0bed_4_k_cu_4df425544cuda3std3__45__cpo5beginE,(_ZN34_INTERNAL_fafc0bed_4_k_cu_4df425544cuda3std6ranges3__45__cpo5beginE - _ZN34_INTERNAL_fafc0bed_4_k_cu_4df425544cuda3std3__45__cpo5beginE)
_ZN34_INTERNAL_fafc0bed_4_k_cu_4df425544cuda3std3__45__cpo5beginE:
	.zero		1
	.type		_ZN34_INTERNAL_fafc0bed_4_k_cu_4df425544cuda3std6ranges3__45__cpo5beginE,@object
	.size		_ZN34_INTERNAL_fafc0bed_4_k_cu_4df425544cuda3std6ranges3__45__cpo5beginE,(_ZN34_INTERNAL_fafc0bed_4_k_cu_4df425546thrust24THRUST_300001_SM_1000_NS12placeholders2_5E - _ZN34_INTERNAL_fafc0bed_4_k_cu_4df425544cuda3std6ranges3__45__cpo5beginE)
_ZN34_INTERNAL_fafc0bed_4_k_cu_4df425544cuda3std6ranges3__45__cpo5beginE:
	.zero		1
	.type		_ZN34_INTERNAL_fafc0bed_4_k_cu_4df425546thrust24THRUST_300001_SM_1000_NS12placeholders2_5E,@object
	.size		_ZN34_INTERNAL_fafc0bed_4_k_cu_4df425546thrust24THRUST_300001_SM_1000_NS12placeholders2_5E,(_ZN34_INTERNAL_fafc0bed_4_k_cu_4df425544cuda3std3__45__cpo6rbeginE - _ZN34_INTERNAL_fafc0bed_4_k_cu_4df425546thrust24THRUST_300001_SM_1000_NS12placeholders2_5E)
_ZN34_INTERNAL_fafc0bed_4_k_cu_4df425546thrust24THRUST_300001_SM_1000_NS12placeholders2_5E:
	.zero		1
	.type		_ZN34_INTERNAL_fafc0bed_4_k_cu_4df425544cuda3std3__45__cpo6rbeginE,@object
	.size		_ZN34_INTERNAL_fafc0bed_4_k_cu_4df425544cuda3std3__45__cpo6rbeginE,(_ZN34_INTERNAL_fafc0bed_4_k_cu_4df425544cuda3std6ranges3__45__cpo7advanceE - _ZN34_INTERNAL_fafc0bed_4_k_cu_4df425544cuda3std3__45__cpo6rbeginE)
_ZN34_INTERNAL_fafc0bed_4_k_cu_4df425544cuda3std3__45__cpo6rbeginE:
	.zero		1
	.type		_ZN34_INTERNAL_fafc0bed_4_k_cu_4df425544cuda3std6ranges3__45__cpo7advanceE,@object
	.size		_ZN34_INTERNAL_fafc0bed_4_k_cu_4df425544cuda3std6ranges3__45__cpo7advanceE,(_ZN34_INTERNAL_fafc0bed_4_k_cu_4df425544cuda3std3__47nulloptE - _ZN34_INTERNAL_fafc0bed_4_k_cu_4df425544cuda3std6ranges3__45__cpo7advanceE)
_ZN34_INTERNAL_fafc0bed_4_k_cu_4df425544cuda3std6ranges3__45__cpo7advanceE:
	.zero		1
	.type		_ZN34_INTERNAL_fafc0bed_4_k_cu_4df425544cuda3std3__47nulloptE,@object
	.size		_ZN34_INTERNAL_fafc0bed_4_k_cu_4df425544cuda3std3__47nulloptE,(_ZN34_INTERNAL_fafc0bed_4_k_cu_4df425544cuda3std6ranges3__45__cpo8distanceE - _ZN34_INTERNAL_fafc0bed_4_k_cu_4df425544cuda3std3__47nulloptE)
_ZN34_INTERNAL_fafc0bed_4_k_cu_4df425544cuda3std3__47nulloptE:
	.zero		1
	.type		_ZN34_INTERNAL_fafc0bed_4_k_cu_4df425544cuda3std6ranges3__45__cpo8distanceE,@object
	.size		_ZN34_INTERNAL_fafc0bed_4_k_cu_4df425544cuda3std6ranges3__45__cpo8distanceE,(_ZN34_INTERNAL_fafc0bed_4_k_cu_4df425546thrust24THRUST_300001_SM_1000_NS12placeholders3_10E - _ZN34_INTERNAL_fafc0bed_4_k_cu_4df425544cuda3std6ranges3__45__cpo8distanceE)
_ZN34_INTERNAL_fafc0bed_4_k_cu_4df425544cuda3std6ranges3__45__cpo8distanceE:
	.zero		1
	.type		_ZN34_INTERNAL_fafc0bed_4_k_cu_4df425546thrust24THRUST_300001_SM_1000_NS12placeholders3_10E,@object
	.size		_ZN34_INTERNAL_fafc0bed_4_k_cu_4df425546thrust24THRUST_300001_SM_1000_NS12placeholders3_10E,(_ZN34_INTERNAL_fafc0bed_4_k_cu_4df425544cuda3std3__419piecewise_constructE - _ZN34_INTERNAL_fafc0bed_4_k_cu_4df425546thrust24THRUST_300001_SM_1000_NS12placeholders3_10E)
_ZN34_INTERNAL_fafc0bed_4_k_cu_4df425546thrust24THRUST_300001_SM_1000_NS12placeholders3_10E:
	.zero		1
	.type		_ZN34_INTERNAL_fafc0bed_4_k_cu_4df425544cuda3std3__419piecewise_constructE,@object
	.size		_ZN34_INTERNAL_fafc0bed_4_k_cu_4df425544cuda3std3__419piecewise_constructE,(_ZN34_INTERNAL_fafc0bed_4_k_cu_4df425544cuda3std6ranges3__45__cpo5cdataE - _ZN34_INTERNAL_fafc0bed_4_k_cu_4df425544cuda3std3__419piecewise_constructE)
_ZN34_INTERNAL_fafc0bed_4_k_cu_4df425544cuda3std3__419piecewise_constructE:
	.zero		1
	.type		_ZN34_INTERNAL_fafc0bed_4_k_cu_4df425544cuda3std6ranges3__45__cpo5cdataE,@object
	.size		_ZN34_INTERNAL_fafc0bed_4_k_cu_4df425544cuda3std6ranges3__45__cpo5cdataE,(_ZN34_INTERNAL_fafc0bed_4_k_cu_4df425546thrust24THRUST_300001_SM_1000_NS12placeholders2_2E - _ZN34_INTERNAL_fafc0bed_4_k_cu_4df425544cuda3std6ranges3__45__cpo5cdataE)
_ZN34_INTERNAL_fafc0bed_4_k_cu_4df425544cuda3std6ranges3__45__cpo5cdataE:
	.zero		1
	.type		_ZN34_INTERNAL_fafc0bed_4_k_cu_4df425546thrust24THRUST_300001_SM_1000_NS12placeholders2_2E,@object
	.size		_ZN34_INTERNAL_fafc0bed_4_k_cu_4df425546thrust24THRUST_300001_SM_1000_NS12placeholders2_2E,(_ZN34_INTERNAL_fafc0bed_4_k_cu_4df425544cuda3std3__45__cpo3endE - _ZN34_INTERNAL_fafc0bed_4_k_cu_4df425546thrust24THRUST_300001_SM_1000_NS12placeholders2_2E)
_ZN34_INTERNAL_fafc0bed_4_k_cu_4df425546thrust24THRUST_300001_SM_1000_NS12placeholders2_2E:
	.zero		1
	.type		_ZN34_INTERNAL_fafc0bed_4_k_cu_4df425544cuda3std3__45__cpo3endE,@object
	.size		_ZN34_INTERNAL_fafc0bed_4_k_cu_4df425544cuda3std3__45__cpo3endE,(_ZN34_INTERNAL_fafc0bed_4_k_cu_4df425544cuda3std6ranges3__45__cpo3endE - _ZN34_INTERNAL_fafc0bed_4_k_cu_4df425544cuda3std3__45__cpo3endE)
_ZN34_INTERNAL_fafc0bed_4_k_cu_4df425544cuda3std3__45__cpo3endE:
	.zero		1
	.type		_ZN34_INTERNAL_fafc0bed_4_k_cu_4df425544cuda3std6ranges3__45__cpo3endE,@object
	.size		_ZN34_INTERNAL_fafc0bed_4_k_cu_4df425544cuda3std6ranges3__45__cpo3endE,(_ZN34_INTERNAL_fafc0bed_4_k_cu_4df425546thrust24THRUST_300001_SM_1000_NS12placeholders2_6E - _ZN34_INTERNAL_fafc0bed_4_k_cu_4df425544cuda3std6ranges3__45__cpo3endE)
_ZN34_INTERNAL_fafc0bed_4_k_cu_4df425544cuda3std6ranges3__45__cpo3endE:
	.zero		1
	.type		_ZN34_INTERNAL_fafc0bed_4_k_cu_4df425546thrust24THRUST_300001_SM_1000_NS12placeholders2_6E,@object
	.size		_ZN34_INTERNAL_fafc0bed_4_k_cu_4df425546thrust24THRUST_300001_SM_1000_NS12placeholders2_6E,(_ZN34_INTERNAL_fafc0bed_4_k_cu_4df425544cuda3std3__45__cpo4rendE - _ZN34_INTERNAL_fafc0bed_4_k_cu_4df425546thrust24THRUST_300001_SM_1000_NS12placeholders2_6E)
_ZN34_INTERNAL_fafc0bed_4_k_cu_4df425546thrust24THRUST_300001_SM_1000_NS12placeholders2_6E:
	.zero		1
	.type		_ZN34_INTERNAL_fafc0bed_4_k_cu_4df425544cuda3std3__45__cpo4rendE,@object
	.size		_ZN34_INTERNAL_fafc0bed_4_k_cu_4df425544cuda3std3__45__cpo4rendE,(_ZN34_INTERNAL_fafc0bed_4_k_cu_4df425544cuda3std6ranges3__45__cpo9iter_swapE - _ZN34_INTERNAL_fafc0bed_4_k_cu_4df425544cuda3std3__45__cpo4rendE)
_ZN34_INTERNAL_fafc0bed_4_k_cu_4df425544cuda3std3__45__cpo4rendE:
	.zero		1
	.type		_ZN34_INTERNAL_fafc0bed_4_k_cu_4df425544cuda3std6ranges3__45__cpo9iter_swapE,@object
	.size		_ZN34_INTERNAL_fafc0bed_4_k_cu_4df425544cuda3std6ranges3__45__cpo9iter_swapE,(_ZN34_INTERNAL_fafc0bed_4_k_cu_4df425544cuda3std3__48unexpectE - _ZN34_INTERNAL_fafc0bed_4_k_cu_4df425544cuda3std6ranges3__45__cpo9iter_swapE)
_ZN34_INTERNAL_fafc0bed_4_k_cu_4df425544cuda3std6ranges3__45__cpo9iter_swapE:
	.zero		1
	.type		_ZN34_INTERNAL_fafc0bed_4_k_cu_4df425544cuda3std3__48unexpectE,@object
	.size		_ZN34_INTERNAL_fafc0bed_4_k_cu_4df425544cuda3std3__48unexpectE,(_ZN34_INTERNAL_fafc0bed_4_k_cu_4df425546thrust24THRUST_300001_SM_1000_NS8cuda_cub3parE - _ZN34_INTERNAL_fafc0bed_4_k_cu_4df425544cuda3std3__48unexpectE)
_ZN34_INTERNAL_fafc0bed_4_k_cu_4df425544cuda3std3__48unexpectE:
	.zero		1
	.type		_ZN34_INTERNAL_fafc0bed_4_k_cu_4df425546thrust24THRUST_300001_SM_1000_NS8cuda_cub3parE,@object
	.size		_ZN34_INTERNAL_fafc0bed_4_k_cu_4df425546thrust24THRUST_300001_SM_1000_NS8cuda_cub3parE,(_ZN34_INTERNAL_fafc0bed_4_k_cu_4df425546thrust24THRUST_300001_SM_1000_NS12placeholders2_4E - _ZN34_INTERNAL_fafc0bed_4_k_cu_4df425546thrust24THRUST_300001_SM_1000_NS8cuda_cub3parE)
_ZN34_INTERNAL_fafc0bed_4_k_cu_4df425546thrust24THRUST_300001_SM_1000_NS8cuda_cub3parE:
	.zero		1
	.type		_ZN34_INTERNAL_fafc0bed_4_k_cu_4df425546thrust24THRUST_300001_SM_1000_NS12placeholders2_4E,@object
	.size		_ZN34_INTERNAL_fafc0bed_4_k_cu_4df425546thrust24THRUST_300001_SM_1000_NS12placeholders2_4E,(_ZN34_INTERNAL_fafc0bed_4_k_cu_4df425544cuda3std3__45__cpo4cendE - _ZN34_INTERNAL_fafc0bed_4_k_cu_4df425546thrust24THRUST_300001_SM_1000_NS12placeholders2_4E)
_ZN34_INTERNAL_fafc0bed_4_k_cu_4df425546thrust24THRUST_300001_SM_1000_NS12placeholders2_4E:
	.zero		1
	.type		_ZN34_INTERNAL_fafc0bed_4_k_cu_4df425544cuda3std3__45__cpo4cendE,@object
	.size		_ZN34_INTERNAL_fafc0bed_4_k_cu_4df425544cuda3std3__45__cpo4cendE,(_ZN34_INTERNAL_fafc0bed_4_k_cu_4df425544cuda3std6ranges3__45__cpo4cendE - _ZN34_INTERNAL_fafc0bed_4_k_cu_4df425544cuda3std3__45__cpo4cendE)
_ZN34_INTERNAL_fafc0bed_4_k_cu_4df425544cuda3std3__45__cpo4cendE:
	.zero		1
	.type		_ZN34_INTERNAL_fafc0bed_4_k_cu_4df425544cuda3std6ranges3__45__cpo4cendE,@object
	.size		_ZN34_INTERNAL_fafc0bed_4_k_cu_4df425544cuda3std6ranges3__45__cpo4cendE,(_ZN34_INTERNAL_fafc0bed_4_k_cu_4df425544cuda3std3__420unreachable_sentinelE - _ZN34_INTERNAL_fafc0bed_4_k_cu_4df425544cuda3std6ranges3__45__cpo4cendE)
_ZN34_INTERNAL_fafc0bed_4_k_cu_4df425544cuda3std6ranges3__45__cpo4cendE:
	.zero		1
	.type		_ZN34_INTERNAL_fafc0bed_4_k_cu_4df425544cuda3std3__420unreachable_sentinelE,@object
	.size		_ZN34_INTERNAL_fafc0bed_4_k_cu_4df425544cuda3std3__420unreachable_sentinelE,(_ZN34_INTERNAL_fafc0bed_4_k_cu_4df425544cuda3std6ranges3__45__cpo5ssizeE - _ZN34_INTERNAL_fafc0bed_4_k_cu_4df425544cuda3std3__420unreachable_sentinelE)
_ZN34_INTERNAL_fafc0bed_4_k_cu_4df425544cuda3std3__420unreachable_sentinelE:
	.zero		1
	.type		_ZN34_INTERNAL_fafc0bed_4_k_cu_4df425544cuda3std6ranges3__45__cpo5ssizeE,@object
	.size		_ZN34_INTERNAL_fafc0bed_4_k_cu_4df425544cuda3std6ranges3__45__cpo5ssizeE,(_ZN34_INTERNAL_fafc0bed_4_k_cu_4df425546thrust24THRUST_300001_SM_1000_NS12placeholders2_8E - _ZN34_INTERNAL_fafc0bed_4_k_cu_4df425544cuda3std6ranges3__45__cpo5ssizeE)
_ZN34_INTERNAL_fafc0bed_4_k_cu_4df425544cuda3std6ranges3__45__cpo5ssizeE:
	.zero		1
	.type		_ZN34_INTERNAL_fafc0bed_4_k_cu_4df425546thrust24THRUST_300001_SM_1000_NS12placeholders2_8E,@object
	.size		_ZN34_INTERNAL_fafc0bed_4_k_cu_4df425546thrust24THRUST_300001_SM_1000_NS12placeholders2_8E,(_ZN34_INTERNAL_fafc0bed_4_k_cu_4df425544cuda3std3__45__cpo5crendE - _ZN34_INTERNAL_fafc0bed_4_k_cu_4df425546thrust24THRUST_300001_SM_1000_NS12placeholders2_8E)
_ZN34_INTERNAL_fafc0bed_4_k_cu_4df425546thrust24THRUST_300001_SM_1000_NS12placeholders2_8E:
	.zero		1
	.type		_ZN34_INTERNAL_fafc0bed_4_k_cu_4df425544cuda3std3__45__cpo5crendE,@object
	.size		_ZN34_INTERNAL_fafc0bed_4_k_cu_4df425544cuda3std3__45__cpo5crendE,(_ZN34_INTERNAL_fafc0bed_4_k_cu_4df425544cuda3std6ranges3__45__cpo4prevE - _ZN34_INTERNAL_fafc0bed_4_k_cu_4df425544cuda3std3__45__cpo5crendE)
_ZN34_INTERNAL_fafc0bed_4_k_cu_4df425544cuda3std3__45__cpo5crendE:
	.zero		1
	.type		_ZN34_INTERNAL_fafc0bed_4_k_cu_4df425544cuda3std6ranges3__45__cpo4prevE,@object
	.size		_ZN34_INTERNAL_fafc0bed_4_k_cu_4df425544cuda3std6ranges3__45__cpo4prevE,(_ZN34_INTERNAL_fafc0bed_4_k_cu_4df425544cuda3std6ranges3__45__cpo9iter_moveE - _ZN34_INTERNAL_fafc0bed_4_k_cu_4df425544cuda3std6ranges3__45__cpo4prevE)
_ZN34_INTERNAL_fafc0bed_4_k_cu_4df425544cuda3std6ranges3__45__cpo4prevE:
	.zero		1
	.type		_ZN34_INTERNAL_fafc0bed_4_k_cu_4df425544cuda3std6ranges3__45__cpo9iter_moveE,@object
	.size		_ZN34_INTERNAL_fafc0bed_4_k_cu_4df425544cuda3std6ranges3__45__cpo9iter_moveE,(_ZN34_INTERNAL_fafc0bed_4_k_cu_4df425546thrust24THRUST_300001_SM_1000_NS6system6detail10sequential3seqE - _ZN34_INTERNAL_fafc0bed_4_k_cu_4df425544cuda3std6ranges3__45__cpo9iter_moveE)
_ZN34_INTERNAL_fafc0bed_4_k_cu_4df425544cuda3std6ranges3__45__cpo9iter_moveE:
	.zero		1
	.type		_ZN34_INTERNAL_fafc0bed_4_k_cu_4df425546thrust24THRUST_300001_SM_1000_NS6system6detail10sequential3seqE,@object
	.size		_ZN34_INTERNAL_fafc0bed_4_k_cu_4df425546thrust24THRUST_300001_SM_1000_NS6system6detail10sequential3seqE,(.L_31 - _ZN34_INTERNAL_fafc0bed_4_k_cu_4df425546thrust24THRUST_300001_SM_1000_NS6system6detail10sequential3seqE)
_ZN34_INTERNAL_fafc0bed_4_k_cu_4df425546thrust24THRUST_300001_SM_1000_NS6system6detail10sequential3seqE:
	.zero		1
.L_31:


//--------------------- .nv.shared._ZN3cub18CUB_300001_SM_10006detail8for_each13static_kernelINS2_12policy_hub_t12policy_500_tEmN6thrust24THRUST_300001_SM_1000_NS8cuda_cub20__uninitialized_fill7functorINS7_10device_ptrIjEEjEEEEvT0_T1_ --------------------------
	.section	.nv.shared._ZN3cub18CUB_300001_SM_10006detail8for_each13static_kernelINS2_12policy_hub_t12policy_500_tEmN6thrust24THRUST_300001_SM_1000_NS8cuda_cub20__uninitialized_fill7functorINS7_10device_ptrIjEEjEEEEvT0_T1_,"aw",@nobits
	.sectionflags	@""
	.align	16
	.zero		1024


//--------------------- .nv.shared._ZN3cub18CUB_300001_SM_10006detail8for_each13static_kernelINS2_12policy_hub_t12policy_500_tEmN6thrust24THRUST_300001_SM_1000_NS8cuda_cub20__uninitialized_fill7functorINS7_10device_ptrIcEEcEEEEvT0_T1_ --------------------------
	.section	.nv.shared._ZN3cub18CUB_300001_SM_10006detail8for_each13static_kernelINS2_12policy_hub_t12policy_500_tEmN6thrust24THRUST_300001_SM_1000_NS8cuda_cub20__uninitialized_fill7functorINS7_10device_ptrIcEEcEEEEvT0_T1_,"aw",@nobits
	.sectionflags	@""
	.align	16
	.zero		1024


//--------------------- .nv.shared._ZN3cub18CUB_300001_SM_10006detail11EmptyKernelIvEEvv --------------------------
	.section	.nv.shared._ZN3cub18CUB_300001_SM_10006detail11EmptyKernelIvEEvv,"aw",@nobits
	.sectionflags	@""
	.align	16
	.zero		1024


//--------------------- .nv.shared._Z30comprehensive_alignment_kernelPKcPKiS2_iS0_PKjPKmiPfS7_Pif --------------------------
	.section	.nv.shared._Z30comprehensive_alignment_kernelPKcPKiS2_iS0_PKjPKmiPfS7_Pif,"aw",@nobits
	.sectionflags	@""
	.align	16
	.zero		1024


//--------------------- .nv.constant0._ZN3cub18CUB_300001_SM_10006detail8for_each13static_kernelINS2_12policy_hub_t12policy_500_tEmN6thrust24THRUST_300001_SM_1000_NS8cuda_cub20__uninitialized_fill7functorINS7_10device_ptrImEEmEEEEvT0_T1_ --------------------------
	.section	.nv.constant0._ZN3cub18CUB_300001_SM_10006detail8for_each13static_kernelINS2_12policy_hub_t12policy_500_tEmN6thrust24THRUST_300001_SM_1000_NS8cuda_cub20__uninitialized_fill7functorINS7_10device_ptrImEEmEEEEvT0_T1_,"a",@progbits
	.sectionflags	@""
	.align	4
.nv.constant0._ZN3cub18CUB_300001_SM_10006detail8for_each13static_kernelINS2_12policy_hub_t12policy_500_tEmN6thrust24THRUST_300001_SM_1000_NS8cuda_cub20__uninitialized_fill7functorINS7_10device_ptrImEEmEEEEvT0_T1_:
	.zero		920


//--------------------- .nv.constant0._ZN3cub18CUB_300001_SM_10006detail8for_each13static_kernelINS2_12policy_hub_t12policy_500_tEmN6thrust24THRUST_300001_SM_1000_NS8cuda_cub20__uninitialized_fill7functorINS7_10device_ptrIjEEjEEEEvT0_T1_ --------------------------
	.section	.nv.constant0._ZN3cub18CUB_300001_SM_10006detail8for_each13static_kernelINS2_12policy_hub_t12policy_500_tEmN6thrust24THRUST_300001_SM_1000_NS8cuda_cub20__uninitialized_fill7functorINS7_10device_ptrIjEEjEEEEvT0_T1_,"a",@progbits
	.sectionflags	@""
	.align	4
.nv.constant0._ZN3cub18CUB_300001_SM_10006detail8for_each13static_kernelINS2_12policy_hub_t12policy_500_tEmN6thrust24THRUST_300001_SM_1000_NS8cuda_cub20__uninitialized_fill7functorINS7_10device_ptrIjEEjEEEEvT0_T1_:
	.zero		920


//--------------------- .nv.constant0._ZN3cub18CUB_300001_SM_10006detail8for_each13static_kernelINS2_12policy_hub_t12policy_500_tEmN6thrust24THRUST_300001_SM_1000_NS8cuda_cub20__uninitialized_fill7functorINS7_10device_ptrIcEEcEEEEvT0_T1_ --------------------------
	.section	.nv.constant0._ZN3cub18CUB_300001_SM_10006detail8for_each13static_kernelINS2_12policy_hub_t12policy_500_tEmN6thrust24THRUST_300001_SM_1000_NS8cuda_cub20__uninitialized_fill7functorINS7_10device_ptrIcEEcEEEEvT0_T1_,"a",@progbits
	.sectionflags	@""
	.align	4
.nv.constant0._ZN3cub18CUB_300001_SM_10006detail8for_each13static_kernelINS2_12policy_hub_t12policy_500_tEmN6thrust24THRUST_300001_SM_1000_NS8cuda_cub20__uninitialized_fill7functorINS7_10device_ptrIcEEcEEEEvT0_T1_:
	.zero		920


//--------------------- .nv.constant0._ZN3cub18CUB_300001_SM_10006detail11EmptyKernelIvEEvv --------------------------
	.section	.nv.constant0._ZN3cub18CUB_300001_SM_10006detail11EmptyKernelIvEEvv,"a",@progbits
	.sectionflags	@""
	.align	4
.nv.constant0._ZN3cub18CUB_300001_SM_10006detail11EmptyKernelIvEEvv:
	.zero		896


//--------------------- .nv.constant0._Z30comprehensive_alignment_kernelPKcPKiS2_iS0_PKjPKmiPfS7_Pif --------------------------
	.section	.nv.constant0._Z30comprehensive_alignment_kernelPKcPKiS2_iS0_PKjPKmiPfS7_Pif,"a",@progbits
	.sectionflags	@""
	.align	4
.nv.constant0._Z30comprehensive_alignment_kernelPKcPKiS2_iS0_PKjPKmiPfS7_Pif:
	.zero		988


//--------------------- SYMBOLS --------------------------

	.type		.nv.reservedSmem.offset0,@object
	.size		.nv.reservedSmem.offset0,0x4
	.type		.nv.reservedSmem.cap,@object
	.size		.nv.reservedSmem.cap,0x4
